//
// Generated by NVIDIA NVVM Compiler
//
// Compiler Build ID: CL-36424714
// Cuda compilation tools, release 13.0, V13.0.88
// Based on NVVM 20.0.0
//

.version 9.0
.target sm_100
.address_size 64

	// .globl	_Z9addKernelPiPKiS1_
.extern .func  (.param .b64 func_retval0) malloc
(
	.param .b64 malloc_param_0
)
;
.global .align 1 .b8 _ZN34_INTERNAL_1ec726a6_4_k_cu_f853efa94cuda3std3__45__cpo5beginE[1];
.global .align 1 .b8 _ZN34_INTERNAL_1ec726a6_4_k_cu_f853efa94cuda3std3__45__cpo3endE[1];
.global .align 1 .b8 _ZN34_INTERNAL_1ec726a6_4_k_cu_f853efa94cuda3std3__45__cpo6cbeginE[1];
.global .align 1 .b8 _ZN34_INTERNAL_1ec726a6_4_k_cu_f853efa94cuda3std3__45__cpo4cendE[1];
.global .align 1 .b8 _ZN34_INTERNAL_1ec726a6_4_k_cu_f853efa94cuda3std3__45__cpo6rbeginE[1];
.global .align 1 .b8 _ZN34_INTERNAL_1ec726a6_4_k_cu_f853efa94cuda3std3__45__cpo4rendE[1];
.global .align 1 .b8 _ZN34_INTERNAL_1ec726a6_4_k_cu_f853efa94cuda3std3__45__cpo7crbeginE[1];
.global .align 1 .b8 _ZN34_INTERNAL_1ec726a6_4_k_cu_f853efa94cuda3std3__45__cpo5crendE[1];
.global .align 1 .b8 _ZN34_INTERNAL_1ec726a6_4_k_cu_f853efa94cuda3std3__436_GLOBAL__N__1ec726a6_4_k_cu_f853efa96ignoreE[1];
.global .align 1 .b8 _ZN34_INTERNAL_1ec726a6_4_k_cu_f853efa94cuda3std3__419piecewise_constructE[1];
.global .align 1 .b8 _ZN34_INTERNAL_1ec726a6_4_k_cu_f853efa94cuda3std3__48in_placeE[1];
.global .align 1 .b8 _ZN34_INTERNAL_1ec726a6_4_k_cu_f853efa94cuda3std3__420unreachable_sentinelE[1];
.global .align 1 .b8 _ZN34_INTERNAL_1ec726a6_4_k_cu_f853efa94cuda3std3__47nulloptE[1];
.global .align 1 .b8 _ZN34_INTERNAL_1ec726a6_4_k_cu_f853efa94cuda3std3__48unexpectE[1];
.global .align 1 .b8 _ZN34_INTERNAL_1ec726a6_4_k_cu_f853efa94cuda3std6ranges3__45__cpo4swapE[1];
.global .align 1 .b8 _ZN34_INTERNAL_1ec726a6_4_k_cu_f853efa94cuda3std6ranges3__45__cpo9iter_moveE[1];
.global .align 1 .b8 _ZN34_INTERNAL_1ec726a6_4_k_cu_f853efa94cuda3std6ranges3__45__cpo5beginE[1];
.global .align 1 .b8 _ZN34_INTERNAL_1ec726a6_4_k_cu_f853efa94cuda3std6ranges3__45__cpo3endE[1];
.global .align 1 .b8 _ZN34_INTERNAL_1ec726a6_4_k_cu_f853efa94cuda3std6ranges3__45__cpo6cbeginE[1];
.global .align 1 .b8 _ZN34_INTERNAL_1ec726a6_4_k_cu_f853efa94cuda3std6ranges3__45__cpo4cendE[1];
.global .align 1 .b8 _ZN34_INTERNAL_1ec726a6_4_k_cu_f853efa94cuda3std6ranges3__45__cpo7advanceE[1];
.global .align 1 .b8 _ZN34_INTERNAL_1ec726a6_4_k_cu_f853efa94cuda3std6ranges3__45__cpo9iter_swapE[1];
.global .align 1 .b8 _ZN34_INTERNAL_1ec726a6_4_k_cu_f853efa94cuda3std6ranges3__45__cpo4nextE[1];
.global .align 1 .b8 _ZN34_INTERNAL_1ec726a6_4_k_cu_f853efa94cuda3std6ranges3__45__cpo4prevE[1];
.global .align 1 .b8 _ZN34_INTERNAL_1ec726a6_4_k_cu_f853efa94cuda3std6ranges3__45__cpo4dataE[1];
.global .align 1 .b8 _ZN34_INTERNAL_1ec726a6_4_k_cu_f853efa94cuda3std6ranges3__45__cpo5cdataE[1];
.global .align 1 .b8 _ZN34_INTERNAL_1ec726a6_4_k_cu_f853efa94cuda3std6ranges3__45__cpo4sizeE[1];
.global .align 1 .b8 _ZN34_INTERNAL_1ec726a6_4_k_cu_f853efa94cuda3std6ranges3__45__cpo5ssizeE[1];
.global .align 1 .b8 _ZN34_INTERNAL_1ec726a6_4_k_cu_f853efa94cuda3std6ranges3__45__cpo8distanceE[1];
.global .align 1 .b8 _ZN34_INTERNAL_1ec726a6_4_k_cu_f853efa96thrust24THRUST_300001_SM_1000_NS8cuda_cub3parE[1];
.global .align 1 .b8 _ZN34_INTERNAL_1ec726a6_4_k_cu_f853efa96thrust24THRUST_300001_SM_1000_NS8cuda_cub10par_nosyncE[1];
.global .align 1 .b8 _ZN34_INTERNAL_1ec726a6_4_k_cu_f853efa96thrust24THRUST_300001_SM_1000_NS6system6detail10sequential3seqE[1];
.global .align 1 .b8 _ZN34_INTERNAL_1ec726a6_4_k_cu_f853efa96thrust24THRUST_300001_SM_1000_NS12placeholders2_1E[1];
.global .align 1 .b8 _ZN34_INTERNAL_1ec726a6_4_k_cu_f853efa96thrust24THRUST_300001_SM_1000_NS12placeholders2_2E[1];
.global .align 1 .b8 _ZN34_INTERNAL_1ec726a6_4_k_cu_f853efa96thrust24THRUST_300001_SM_1000_NS12placeholders2_3E[1];
.global .align 1 .b8 _ZN34_INTERNAL_1ec726a6_4_k_cu_f853efa96thrust24THRUST_300001_SM_1000_NS12placeholders2_4E[1];
.global .align 1 .b8 _ZN34_INTERNAL_1ec726a6_4_k_cu_f853efa96thrust24THRUST_300001_SM_1000_NS12placeholders2_5E[1];
.global .align 1 .b8 _ZN34_INTERNAL_1ec726a6_4_k_cu_f853efa96thrust24THRUST_300001_SM_1000_NS12placeholders2_6E[1];
.global .align 1 .b8 _ZN34_INTERNAL_1ec726a6_4_k_cu_f853efa96thrust24THRUST_300001_SM_1000_NS12placeholders2_7E[1];
.global .align 1 .b8 _ZN34_INTERNAL_1ec726a6_4_k_cu_f853efa96thrust24THRUST_300001_SM_1000_NS12placeholders2_8E[1];
.global .align 1 .b8 _ZN34_INTERNAL_1ec726a6_4_k_cu_f853efa96thrust24THRUST_300001_SM_1000_NS12placeholders2_9E[1];
.global .align 1 .b8 _ZN34_INTERNAL_1ec726a6_4_k_cu_f853efa96thrust24THRUST_300001_SM_1000_NS12placeholders3_10E[1];
.global .align 1 .b8 _ZN34_INTERNAL_1ec726a6_4_k_cu_f853efa96thrust24THRUST_300001_SM_1000_NS3seqE[1];

.visible .entry _Z9addKernelPiPKiS1_(
	.param .u64 .ptr .align 1 _Z9addKernelPiPKiS1__param_0,
	.param .u64 .ptr .align 1 _Z9addKernelPiPKiS1__param_1,
	.param .u64 .ptr .align 1 _Z9addKernelPiPKiS1__param_2
)
{
	.reg .b32 	%r<5>;
	.reg .b64 	%rd<11>;

	ld.param.u64 	%rd1, [_Z9addKernelPiPKiS1__param_0];
	ld.param.u64 	%rd2, [_Z9addKernelPiPKiS1__param_1];
	ld.param.u64 	%rd3, [_Z9addKernelPiPKiS1__param_2];
	cvta.to.global.u64 	%rd4, %rd1;
	cvta.to.global.u64 	%rd5, %rd3;
	cvta.to.global.u64 	%rd6, %rd2;
	mov.u32 	%r1, %tid.x;
	mul.wide.u32 	%rd7, %r1, 4;
	add.s64 	%rd8, %rd6, %rd7;
	ld.global.u32 	%r2, [%rd8];
	add.s64 	%rd9, %rd5, %rd7;
	ld.global.u32 	%r3, [%rd9];
	add.s32 	%r4, %r3, %r2;
	add.s64 	%rd10, %rd4, %rd7;
	st.global.u32 	[%rd10], %r4;
	ret;

}
	// .globl	_Z11multiplyBy2Pij
.visible .entry _Z11multiplyBy2Pij(
	.param .u64 .ptr .align 1 _Z11multiplyBy2Pij_param_0,
	.param .u32 _Z11multiplyBy2Pij_param_1
)
{
	.reg .pred 	%p<2>;
	.reg .b32 	%r<8>;
	.reg .b64 	%rd<5>;

	ld.param.u64 	%rd1, [_Z11multiplyBy2Pij_param_0];
	ld.param.u32 	%r2, [_Z11multiplyBy2Pij_param_1];
	mov.u32 	%r3, %tid.x;
	mov.u32 	%r4, %ctaid.x;
	mov.u32 	%r5, %ntid.x;
	mad.lo.s32 	%r1, %r4, %r5, %r3;
	setp.ge.u32 	%p1, %r1, %r2;
	@%p1 bra 	$L__BB1_2;
	cvta.to.global.u64 	%rd2, %rd1;
	mul.wide.u32 	%rd3, %r1, 4;
	add.s64 	%rd4, %rd2, %rd3;
	ld.global.u32 	%r6, [%rd4];
	shl.b32 	%r7, %r6, 1;
	st.global.u32 	[%rd4], %r7;
$L__BB1_2:
	ret;

}
	// .globl	_Z16findSubstitutionPciPiiS_iS0_iS0_y
.visible .entry _Z16findSubstitutionPciPiiS_iS0_iS0_y(
	.param .u64 .ptr .align 1 _Z16findSubstitutionPciPiiS_iS0_iS0_y_param_0,
	.param .u32 _Z16findSubstitutionPciPiiS_iS0_iS0_y_param_1,
	.param .u64 .ptr .align 1 _Z16findSubstitutionPciPiiS_iS0_iS0_y_param_2,
	.param .u32 _Z16findSubstitutionPciPiiS_iS0_iS0_y_param_3,
	.param .u64 .ptr .align 1 _Z16findSubstitutionPciPiiS_iS0_iS0_y_param_4,
	.param .u32 _Z16findSubstitutionPciPiiS_iS0_iS0_y_param_5,
	.param .u64 .ptr .align 1 _Z16findSubstitutionPciPiiS_iS0_iS0_y_param_6,
	.param .u32 _Z16findSubstitutionPciPiiS_iS0_iS0_y_param_7,
	.param .u64 .ptr .align 1 _Z16findSubstitutionPciPiiS_iS0_iS0_y_param_8,
	.param .u64 _Z16findSubstitutionPciPiiS_iS0_iS0_y_param_9
)
{
	.reg .pred 	%p<58>;
	.reg .b16 	%rs<71>;
	.reg .b32 	%r<157>;
	.reg .b64 	%rd<140>;

	ld.param.u64 	%rd37, [_Z16findSubstitutionPciPiiS_iS0_iS0_y_param_0];
	ld.param.u32 	%r60, [_Z16findSubstitutionPciPiiS_iS0_iS0_y_param_1];
	ld.param.u64 	%rd39, [_Z16findSubstitutionPciPiiS_iS0_iS0_y_param_2];
	ld.param.u32 	%r61, [_Z16findSubstitutionPciPiiS_iS0_iS0_y_param_3];
	ld.param.u64 	%rd40, [_Z16findSubstitutionPciPiiS_iS0_iS0_y_param_4];
	ld.param.u32 	%r62, [_Z16findSubstitutionPciPiiS_iS0_iS0_y_param_5];
	ld.param.u64 	%rd38, [_Z16findSubstitutionPciPiiS_iS0_iS0_y_param_6];
	ld.param.u32 	%r63, [_Z16findSubstitutionPciPiiS_iS0_iS0_y_param_7];
	ld.param.u64 	%rd41, [_Z16findSubstitutionPciPiiS_iS0_iS0_y_param_8];
	ld.param.u64 	%rd42, [_Z16findSubstitutionPciPiiS_iS0_iS0_y_param_9];
	cvta.to.global.u64 	%rd1, %rd39;
	cvta.to.global.u64 	%rd2, %rd40;
	cvta.to.global.u64 	%rd3, %rd41;
	mov.u32 	%r64, %ctaid.x;
	mov.u32 	%r65, %ntid.x;
	mov.u32 	%r66, %tid.x;
	mad.lo.s32 	%r138, %r64, %r65, %r66;
	cvt.s64.s32 	%rd4, %r138;
	setp.lt.u64 	%p1, %rd42, %rd4;
	@%p1 bra 	$L__BB2_87;
	mul.wide.s32 	%rd43, %r60, 4;
	{ // callseq 0, 0
	.param .b64 param0;
	st.param.b64 	[param0], %rd43;
	.param .b64 retval0;
	call.uni (retval0), 
	malloc, 
	(
	param0
	);
	ld.param.b64 	%rd44, [retval0];
	} // callseq 0
	cvt.s64.s32 	%rd45, %r61;
	{ // callseq 1, 0
	.param .b64 param0;
	st.param.b64 	[param0], %rd45;
	.param .b64 retval0;
	call.uni (retval0), 
	malloc, 
	(
	param0
	);
	ld.param.b64 	%rd46, [retval0];
	} // callseq 1
	setp.lt.s32 	%p2, %r61, 1;
	@%p2 bra 	$L__BB2_14;
	and.b32  	%r2, %r61, 15;
	setp.lt.u32 	%p3, %r61, 16;
	mov.b32 	%r133, 0;
	@%p3 bra 	$L__BB2_5;
	and.b32  	%r133, %r61, 2147483632;
	mov.b32 	%r147, 0;
$L__BB2_4:
	.pragma "nounroll";
	cvt.u64.u32 	%rd47, %r147;
	add.s64 	%rd48, %rd46, %rd47;
	mov.b16 	%rs26, 0;
	st.u8 	[%rd48], %rs26;
	st.u8 	[%rd48+1], %rs26;
	st.u8 	[%rd48+2], %rs26;
	st.u8 	[%rd48+3], %rs26;
	st.u8 	[%rd48+4], %rs26;
	st.u8 	[%rd48+5], %rs26;
	st.u8 	[%rd48+6], %rs26;
	st.u8 	[%rd48+7], %rs26;
	st.u8 	[%rd48+8], %rs26;
	st.u8 	[%rd48+9], %rs26;
	st.u8 	[%rd48+10], %rs26;
	st.u8 	[%rd48+11], %rs26;
	st.u8 	[%rd48+12], %rs26;
	st.u8 	[%rd48+13], %rs26;
	st.u8 	[%rd48+14], %rs26;
	st.u8 	[%rd48+15], %rs26;
	add.s32 	%r147, %r147, 16;
	setp.eq.s32 	%p4, %r147, %r133;
	@%p4 bra 	$L__BB2_5;
	bra.uni 	$L__BB2_4;
$L__BB2_5:
	setp.eq.s32 	%p5, %r2, 0;
	@%p5 bra 	$L__BB2_14;
	and.b32  	%r5, %r61, 7;
	setp.lt.u32 	%p6, %r2, 8;
	@%p6 bra 	$L__BB2_8;
	cvt.u64.u32 	%rd49, %r133;
	add.s64 	%rd50, %rd46, %rd49;
	mov.b16 	%rs27, 0;
	st.u8 	[%rd50], %rs27;
	st.u8 	[%rd50+1], %rs27;
	st.u8 	[%rd50+2], %rs27;
	st.u8 	[%rd50+3], %rs27;
	st.u8 	[%rd50+4], %rs27;
	st.u8 	[%rd50+5], %rs27;
	st.u8 	[%rd50+6], %rs27;
	st.u8 	[%rd50+7], %rs27;
	add.s32 	%r133, %r133, 8;
$L__BB2_8:
	setp.eq.s32 	%p7, %r5, 0;
	@%p7 bra 	$L__BB2_14;
	and.b32  	%r8, %r61, 3;
	setp.lt.u32 	%p8, %r5, 4;
	@%p8 bra 	$L__BB2_11;
	cvt.u64.u32 	%rd51, %r133;
	add.s64 	%rd52, %rd46, %rd51;
	mov.b16 	%rs28, 0;
	st.u8 	[%rd52], %rs28;
	st.u8 	[%rd52+1], %rs28;
	st.u8 	[%rd52+2], %rs28;
	st.u8 	[%rd52+3], %rs28;
	add.s32 	%r133, %r133, 4;
$L__BB2_11:
	setp.eq.s32 	%p9, %r8, 0;
	@%p9 bra 	$L__BB2_14;
	mov.b32 	%r137, 0;
$L__BB2_13:
	.pragma "nounroll";
	cvt.u64.u32 	%rd53, %r133;
	add.s64 	%rd54, %rd46, %rd53;
	mov.b16 	%rs29, 0;
	st.u8 	[%rd54], %rs29;
	add.s32 	%r133, %r133, 1;
	add.s32 	%r137, %r137, 1;
	setp.ne.s32 	%p10, %r137, %r8;
	@%p10 bra 	$L__BB2_13;
$L__BB2_14:
	setp.lt.s32 	%p11, %r60, 1;
	@%p11 bra 	$L__BB2_18;
	setp.gt.s32 	%p12, %r61, 0;
	@%p12 bra 	$L__BB2_66;
	mov.b32 	%r148, 0;
$L__BB2_17:
	mov.b16 	%rs30, 1;
	st.u8 	[%rd46], %rs30;
	mul.wide.u32 	%rd55, %r148, 4;
	add.s64 	%rd56, %rd44, %rd55;
	mov.b32 	%r71, 0;
	st.u32 	[%rd56], %r71;
	add.s32 	%r148, %r148, 1;
	setp.ne.s32 	%p13, %r148, %r60;
	@%p13 bra 	$L__BB2_17;
$L__BB2_18:
	mul.wide.s32 	%rd82, %r62, 4;
	{ // callseq 2, 0
	.param .b64 param0;
	st.param.b64 	[param0], %rd82;
	.param .b64 retval0;
	call.uni (retval0), 
	malloc, 
	(
	param0
	);
	ld.param.b64 	%rd83, [retval0];
	} // callseq 2
	min.s32 	%r90, %r60, %r62;
	setp.lt.s32 	%p28, %r90, 1;
	@%p28 bra 	$L__BB2_61;
	and.b32  	%r40, %r62, 7;
	add.s32 	%r41, %r40, -1;
	and.b32  	%r42, %r62, 3;
	and.b32  	%r43, %r62, 2147483640;
	and.b32  	%r44, %r62, 1;
	neg.s32 	%r45, %r43;
	cvta.to.global.u64 	%rd23, %rd37;
	mov.b32 	%r149, 0;
$L__BB2_20:
	setp.lt.u32 	%p29, %r62, 8;
	cvt.u64.u32 	%rd84, %r149;
	add.s64 	%rd24, %rd23, %rd84;
	mul.wide.u32 	%rd85, %r149, 4;
	add.s64 	%rd25, %rd44, %rd85;
	mov.b32 	%r152, 0;
	@%p29 bra 	$L__BB2_39;
	add.s64 	%rd139, %rd2, 3;
	add.s64 	%rd138, %rd83, 16;
	mov.u32 	%r150, %r45;
$L__BB2_22:
	.pragma "nounroll";
	ld.global.u8 	%rs61, [%rd24];
	ld.global.u8 	%rs33, [%rd139+-3];
	setp.ne.s16 	%p30, %rs61, %rs33;
	@%p30 bra 	$L__BB2_24;
	ld.u32 	%r93, [%rd25];
	mul.wide.s32 	%rd86, %r93, 4;
	add.s64 	%rd87, %rd1, %rd86;
	ld.global.u32 	%r94, [%rd87];
	st.u32 	[%rd138+-16], %r94;
	ld.global.u8 	%rs61, [%rd24];
$L__BB2_24:
	ld.global.u8 	%rs34, [%rd139+-2];
	setp.ne.s16 	%p31, %rs61, %rs34;
	@%p31 bra 	$L__BB2_26;
	ld.u32 	%r95, [%rd25];
	mul.wide.s32 	%rd88, %r95, 4;
	add.s64 	%rd89, %rd1, %rd88;
	ld.global.u32 	%r96, [%rd89];
	st.u32 	[%rd138+-12], %r96;
	ld.global.u8 	%rs61, [%rd24];
$L__BB2_26:
	ld.global.u8 	%rs36, [%rd139+-1];
	setp.ne.s16 	%p32, %rs61, %rs36;
	@%p32 bra 	$L__BB2_28;
	ld.u32 	%r97, [%rd25];
	mul.wide.s32 	%rd90, %r97, 4;
	add.s64 	%rd91, %rd1, %rd90;
	ld.global.u32 	%r98, [%rd91];
	st.u32 	[%rd138+-8], %r98;
	ld.global.u8 	%rs61, [%rd24];
$L__BB2_28:
	ld.global.u8 	%rs38, [%rd139];
	setp.ne.s16 	%p33, %rs61, %rs38;
	@%p33 bra 	$L__BB2_30;
	ld.u32 	%r99, [%rd25];
	mul.wide.s32 	%rd92, %r99, 4;
	add.s64 	%rd93, %rd1, %rd92;
	ld.global.u32 	%r100, [%rd93];
	st.u32 	[%rd138+-4], %r100;
	ld.global.u8 	%rs61, [%rd24];
$L__BB2_30:
	ld.global.u8 	%rs40, [%rd139+1];
	setp.ne.s16 	%p34, %rs61, %rs40;
	@%p34 bra 	$L__BB2_32;
	ld.u32 	%r101, [%rd25];
	mul.wide.s32 	%rd94, %r101, 4;
	add.s64 	%rd95, %rd1, %rd94;
	ld.global.u32 	%r102, [%rd95];
	st.u32 	[%rd138], %r102;
	ld.global.u8 	%rs61, [%rd24];
$L__BB2_32:
	ld.global.u8 	%rs42, [%rd139+2];
	setp.ne.s16 	%p35, %rs61, %rs42;
	@%p35 bra 	$L__BB2_34;
	ld.u32 	%r103, [%rd25];
	mul.wide.s32 	%rd96, %r103, 4;
	add.s64 	%rd97, %rd1, %rd96;
	ld.global.u32 	%r104, [%rd97];
	st.u32 	[%rd138+4], %r104;
	ld.global.u8 	%rs61, [%rd24];
$L__BB2_34:
	ld.global.u8 	%rs44, [%rd139+3];
	setp.ne.s16 	%p36, %rs61, %rs44;
	@%p36 bra 	$L__BB2_36;
	ld.u32 	%r105, [%rd25];
	mul.wide.s32 	%rd98, %r105, 4;
	add.s64 	%rd99, %rd1, %rd98;
	ld.global.u32 	%r106, [%rd99];
	st.u32 	[%rd138+8], %r106;
	ld.global.u8 	%rs61, [%rd24];
$L__BB2_36:
	ld.global.u8 	%rs46, [%rd139+4];
	setp.ne.s16 	%p37, %rs61, %rs46;
	@%p37 bra 	$L__BB2_38;
	ld.u32 	%r107, [%rd25];
	mul.wide.s32 	%rd100, %r107, 4;
	add.s64 	%rd101, %rd1, %rd100;
	ld.global.u32 	%r108, [%rd101];
	st.u32 	[%rd138+12], %r108;
$L__BB2_38:
	add.s32 	%r150, %r150, 8;
	add.s64 	%rd139, %rd139, 8;
	add.s64 	%rd138, %rd138, 32;
	setp.ne.s32 	%p38, %r150, 0;
	mov.u32 	%r152, %r43;
	@%p38 bra 	$L__BB2_22;
$L__BB2_39:
	setp.eq.s32 	%p39, %r40, 0;
	@%p39 bra 	$L__BB2_60;
	setp.lt.u32 	%p40, %r41, 3;
	@%p40 bra 	$L__BB2_50;
	ld.global.u8 	%rs68, [%rd24];
	cvt.u64.u32 	%rd102, %r152;
	add.s64 	%rd32, %rd2, %rd102;
	ld.global.u8 	%rs48, [%rd32];
	setp.ne.s16 	%p41, %rs68, %rs48;
	mul.wide.u32 	%rd103, %r152, 4;
	add.s64 	%rd33, %rd83, %rd103;
	@%p41 bra 	$L__BB2_43;
	ld.u32 	%r109, [%rd25];
	mul.wide.s32 	%rd104, %r109, 4;
	add.s64 	%rd105, %rd1, %rd104;
	ld.global.u32 	%r110, [%rd105];
	st.u32 	[%rd33], %r110;
	ld.global.u8 	%rs68, [%rd24];
$L__BB2_43:
	ld.global.u8 	%rs49, [%rd32+1];
	setp.ne.s16 	%p42, %rs68, %rs49;
	@%p42 bra 	$L__BB2_45;
	ld.u32 	%r111, [%rd25];
	mul.wide.s32 	%rd106, %r111, 4;
	add.s64 	%rd107, %rd1, %rd106;
	ld.global.u32 	%r112, [%rd107];
	st.u32 	[%rd33+4], %r112;
	ld.global.u8 	%rs68, [%rd24];
$L__BB2_45:
	ld.global.u8 	%rs51, [%rd32+2];
	setp.ne.s16 	%p43, %rs68, %rs51;
	@%p43 bra 	$L__BB2_47;
	ld.u32 	%r113, [%rd25];
	mul.wide.s32 	%rd108, %r113, 4;
	add.s64 	%rd109, %rd1, %rd108;
	ld.global.u32 	%r114, [%rd109];
	st.u32 	[%rd33+8], %r114;
	ld.global.u8 	%rs68, [%rd24];
$L__BB2_47:
	ld.global.u8 	%rs53, [%rd32+3];
	setp.ne.s16 	%p44, %rs68, %rs53;
	@%p44 bra 	$L__BB2_49;
	ld.u32 	%r115, [%rd25];
	mul.wide.s32 	%rd110, %r115, 4;
	add.s64 	%rd111, %rd1, %rd110;
	ld.global.u32 	%r116, [%rd111];
	st.u32 	[%rd33+12], %r116;
$L__BB2_49:
	add.s32 	%r152, %r152, 4;
$L__BB2_50:
	setp.eq.s32 	%p45, %r42, 0;
	@%p45 bra 	$L__BB2_60;
	setp.eq.s32 	%p46, %r42, 1;
	@%p46 bra 	$L__BB2_57;
	ld.global.u8 	%rs70, [%rd24];
	cvt.u64.u32 	%rd112, %r152;
	add.s64 	%rd34, %rd2, %rd112;
	ld.global.u8 	%rs55, [%rd34];
	setp.ne.s16 	%p47, %rs70, %rs55;
	mul.wide.u32 	%rd113, %r152, 4;
	add.s64 	%rd35, %rd83, %rd113;
	@%p47 bra 	$L__BB2_54;
	ld.u32 	%r117, [%rd25];
	mul.wide.s32 	%rd114, %r117, 4;
	add.s64 	%rd115, %rd1, %rd114;
	ld.global.u32 	%r118, [%rd115];
	st.u32 	[%rd35], %r118;
	ld.global.u8 	%rs70, [%rd24];
$L__BB2_54:
	ld.global.u8 	%rs56, [%rd34+1];
	setp.ne.s16 	%p48, %rs70, %rs56;
	@%p48 bra 	$L__BB2_56;
	ld.u32 	%r119, [%rd25];
	mul.wide.s32 	%rd116, %r119, 4;
	add.s64 	%rd117, %rd1, %rd116;
	ld.global.u32 	%r120, [%rd117];
	st.u32 	[%rd35+4], %r120;
$L__BB2_56:
	add.s32 	%r152, %r152, 2;
$L__BB2_57:
	setp.eq.s32 	%p49, %r44, 0;
	@%p49 bra 	$L__BB2_60;
	ld.global.u8 	%rs58, [%rd24];
	cvt.u64.u32 	%rd118, %r152;
	add.s64 	%rd119, %rd2, %rd118;
	ld.global.u8 	%rs59, [%rd119];
	setp.ne.s16 	%p50, %rs58, %rs59;
	@%p50 bra 	$L__BB2_60;
	ld.u32 	%r121, [%rd25];
	mul.wide.s32 	%rd120, %r121, 4;
	add.s64 	%rd121, %rd1, %rd120;
	ld.global.u32 	%r122, [%rd121];
	mul.wide.u32 	%rd122, %r152, 4;
	add.s64 	%rd123, %rd83, %rd122;
	st.u32 	[%rd123], %r122;
$L__BB2_60:
	add.s32 	%r149, %r149, 1;
	setp.ne.s32 	%p51, %r149, %r60;
	@%p51 bra 	$L__BB2_20;
$L__BB2_61:
	mov.b32 	%r156, 0;
	min.s32 	%r124, %r63, %r62;
	setp.lt.s32 	%p52, %r124, 1;
	@%p52 bra 	$L__BB2_64;
	cvta.to.global.u64 	%rd36, %rd38;
	mov.b32 	%r154, 0;
	mov.u32 	%r156, %r154;
$L__BB2_63:
	mul.wide.u32 	%rd124, %r154, 4;
	add.s64 	%rd125, %rd36, %rd124;
	ld.global.u32 	%r126, [%rd125];
	mul.wide.u32 	%rd126, %r156, 4;
	add.s64 	%rd127, %rd83, %rd126;
	ld.u32 	%r128, [%rd127];
	setp.eq.s32 	%p53, %r126, %r128;
	selp.u32 	%r130, 1, 0, %p53;
	add.s32 	%r156, %r156, %r130;
	add.s32 	%r154, %r154, 1;
	setp.lt.s32 	%p54, %r154, %r63;
	setp.lt.s32 	%p55, %r156, %r62;
	and.pred  	%p56, %p54, %p55;
	@%p56 bra 	$L__BB2_63;
$L__BB2_64:
	setp.ne.s32 	%p57, %r156, %r62;
	@%p57 bra 	$L__BB2_86;
	shl.b64 	%rd130, %rd4, 2;
	add.s64 	%rd131, %rd3, %rd130;
	mov.b32 	%r132, 1;
	st.global.u32 	[%rd131], %r132;
	bra.uni 	$L__BB2_87;
$L__BB2_66:
	add.s32 	%r15, %r60, -2;
	sub.s32 	%r16, %r61, %r60;
	mov.b32 	%r139, 0;
$L__BB2_67:
	setp.ge.u32 	%p14, %r61, %r60;
	not.b32 	%r73, %r139;
	add.s32 	%r19, %r60, %r73;
	add.s32 	%r146, %r61, %r73;
	setp.gt.s32 	%p15, %r146, %r16;
	and.pred  	%p16, %p14, %p15;
	mov.b64 	%rd133, 1;
	@%p16 bra 	$L__BB2_79;
$L__BB2_68:
	cvt.s64.s32 	%rd10, %r138;
	or.b64  	%rd71, %rd10, %rd133;
	and.b64  	%rd72, %rd71, -4294967296;
	setp.ne.s64 	%p22, %rd72, 0;
	@%p22 bra 	$L__BB2_70;
	cvt.u32.u64 	%r81, %rd133;
	cvt.u32.u64 	%r82, %rd10;
	div.u32 	%r83, %r82, %r81;
	cvt.u64.u32 	%rd134, %r83;
	bra.uni 	$L__BB2_71;
$L__BB2_70:
	div.u64 	%rd134, %rd10, %rd133;
$L__BB2_71:
	mov.b32 	%r144, -1;
	mov.b32 	%r142, 0;
$L__BB2_72:
	cvt.u64.u32 	%rd73, %r142;
	add.s64 	%rd74, %rd46, %rd73;
	ld.u8 	%rs31, [%rd74];
	setp.ne.s16 	%p23, %rs31, 0;
	@%p23 bra 	$L__BB2_74;
	add.s32 	%r144, %r144, 1;
	cvt.s64.s32 	%rd75, %r144;
	setp.eq.s64 	%p24, %rd134, %rd75;
	mov.u32 	%r145, %r142;
	@%p24 bra 	$L__BB2_75;
$L__BB2_74:
	add.s32 	%r142, %r142, 1;
	setp.ne.s32 	%p25, %r142, %r61;
	mov.b32 	%r145, 0;
	@%p25 bra 	$L__BB2_72;
$L__BB2_75:
	cvt.u64.u32 	%rd76, %r145;
	add.s64 	%rd77, %rd46, %rd76;
	mov.b16 	%rs32, 1;
	st.u8 	[%rd77], %rs32;
	mul.wide.u32 	%rd78, %r139, 4;
	add.s64 	%rd79, %rd44, %rd78;
	st.u32 	[%rd79], %r145;
	or.b64  	%rd80, %rd10, %rd133;
	and.b64  	%rd81, %rd80, -4294967296;
	setp.ne.s64 	%p26, %rd81, 0;
	@%p26 bra 	$L__BB2_77;
	cvt.u32.u64 	%r87, %rd133;
	cvt.u32.u64 	%r88, %rd10;
	rem.u32 	%r89, %r88, %r87;
	cvt.u64.u32 	%rd135, %r89;
	bra.uni 	$L__BB2_78;
$L__BB2_77:
	rem.u64 	%rd135, %rd10, %rd133;
$L__BB2_78:
	cvt.u32.u64 	%r138, %rd135;
	add.s32 	%r139, %r139, 1;
	setp.eq.s32 	%p27, %r139, %r60;
	@%p27 bra 	$L__BB2_18;
	bra.uni 	$L__BB2_67;
$L__BB2_79:
	and.b32  	%r33, %r19, 3;
	sub.s32 	%r74, %r15, %r139;
	setp.lt.u32 	%p17, %r74, 3;
	mov.b64 	%rd133, 1;
	@%p17 bra 	$L__BB2_82;
	and.b32  	%r34, %r19, -4;
	mov.b32 	%r141, 0;
	mov.b64 	%rd133, 1;
$L__BB2_81:
	cvt.s64.s32 	%rd61, %r146;
	mul.lo.s64 	%rd62, %rd133, %rd61;
	add.s32 	%r76, %r146, -1;
	cvt.s64.s32 	%rd63, %r76;
	mul.lo.s64 	%rd64, %rd62, %rd63;
	add.s32 	%r77, %r146, -2;
	cvt.s64.s32 	%rd65, %r77;
	mul.lo.s64 	%rd66, %rd64, %rd65;
	add.s32 	%r78, %r146, -3;
	cvt.s64.s32 	%rd67, %r78;
	mul.lo.s64 	%rd133, %rd66, %rd67;
	add.s32 	%r146, %r146, -4;
	add.s32 	%r141, %r141, 4;
	setp.eq.s32 	%p18, %r141, %r34;
	@%p18 bra 	$L__BB2_82;
	bra.uni 	$L__BB2_81;
$L__BB2_82:
	setp.eq.s32 	%p19, %r33, 0;
	@%p19 bra 	$L__BB2_68;
	cvt.s64.s32 	%rd68, %r146;
	mul.lo.s64 	%rd133, %rd133, %rd68;
	setp.eq.s32 	%p20, %r33, 1;
	@%p20 bra 	$L__BB2_68;
	add.s32 	%r79, %r146, -1;
	cvt.s64.s32 	%rd69, %r79;
	mul.lo.s64 	%rd133, %rd133, %rd69;
	setp.eq.s32 	%p21, %r33, 2;
	@%p21 bra 	$L__BB2_68;
	add.s32 	%r80, %r146, -2;
	cvt.s64.s32 	%rd70, %r80;
	mul.lo.s64 	%rd133, %rd133, %rd70;
	bra.uni 	$L__BB2_68;
$L__BB2_86:
	shl.b64 	%rd128, %rd4, 2;
	add.s64 	%rd129, %rd3, %rd128;
	mov.b32 	%r131, 0;
	st.global.u32 	[%rd129], %r131;
$L__BB2_87:
	ret;

}
	// .globl	_ZN3cub18CUB_300001_SM_10006detail11EmptyKernelIvEEvv
.visible .entry _ZN3cub18CUB_300001_SM_10006detail11EmptyKernelIvEEvv()
{


	ret;

}
	// .globl	_ZN3cub18CUB_300001_SM_10006detail8for_each13static_kernelINS2_12policy_hub_t12policy_500_tEmN6thrust24THRUST_300001_SM_1000_NS8cuda_cub20__uninitialized_fill7functorINS7_10device_ptrIcEEcEEEEvT0_T1_
.visible .entry _ZN3cub18CUB_300001_SM_10006detail8for_each13static_kernelINS2_12policy_hub_t12policy_500_tEmN6thrust24THRUST_300001_SM_1000_NS8cuda_cub20__uninitialized_fill7functorINS7_10device_ptrIcEEcEEEEvT0_T1_(
	.param .u64 _ZN3cub18CUB_300001_SM_10006detail8for_each13static_kernelINS2_12policy_hub_t12policy_500_tEmN6thrust24THRUST_300001_SM_1000_NS8cuda_cub20__uninitialized_fill7functorINS7_10device_ptrIcEEcEEEEvT0_T1__param_0,
	.param .align 8 .b8 _ZN3cub18CUB_300001_SM_10006detail8for_each13static_kernelINS2_12policy_hub_t12policy_500_tEmN6thrust24THRUST_300001_SM_1000_NS8cuda_cub20__uninitialized_fill7functorINS7_10device_ptrIcEEcEEEEvT0_T1__param_1[16]
)
.maxntid 256
{
	.reg .pred 	%p<4>;
	.reg .b16 	%rs<10>;
	.reg .b32 	%r<15>;
	.reg .b64 	%rd<14>;

	ld.param.u32 	%r7, [_ZN3cub18CUB_300001_SM_10006detail8for_each13static_kernelINS2_12policy_hub_t12policy_500_tEmN6thrust24THRUST_300001_SM_1000_NS8cuda_cub20__uninitialized_fill7functorINS7_10device_ptrIcEEcEEEEvT0_T1__param_1+8];
	bfe.u32 	%r11, %r7, 0, 8;
	cvt.u16.u32 	%rs2, %r11;
	ld.param.u64 	%rd4, [_ZN3cub18CUB_300001_SM_10006detail8for_each13static_kernelINS2_12policy_hub_t12policy_500_tEmN6thrust24THRUST_300001_SM_1000_NS8cuda_cub20__uninitialized_fill7functorINS7_10device_ptrIcEEcEEEEvT0_T1__param_1];
	ld.param.u64 	%rd5, [_ZN3cub18CUB_300001_SM_10006detail8for_each13static_kernelINS2_12policy_hub_t12policy_500_tEmN6thrust24THRUST_300001_SM_1000_NS8cuda_cub20__uninitialized_fill7functorINS7_10device_ptrIcEEcEEEEvT0_T1__param_0];
	mov.u32 	%r12, %ctaid.x;
	mul.wide.u32 	%rd1, %r12, 512;
	sub.s64 	%rd2, %rd5, %rd1;
	setp.lt.u64 	%p1, %rd2, 512;
	@%p1 bra 	$L__BB4_2;
	mov.u32 	%r14, %tid.x;
	cvta.to.global.u64 	%rd10, %rd4;
	cvt.u64.u32 	%rd11, %r14;
	add.s64 	%rd12, %rd1, %rd11;
	add.s64 	%rd13, %rd10, %rd12;
	st.global.u8 	[%rd13], %rs2;
	st.global.u8 	[%rd13+256], %rs2;
	bra.uni 	$L__BB4_6;
$L__BB4_2:
	cvta.to.global.u64 	%rd6, %rd4;
	mov.u32 	%r1, %tid.x;
	cvt.u64.u32 	%rd7, %r1;
	setp.le.u64 	%p2, %rd2, %rd7;
	add.s64 	%rd8, %rd1, %rd7;
	add.s64 	%rd3, %rd6, %rd8;
	@%p2 bra 	$L__BB4_4;
	st.global.u8 	[%rd3], %rs2;
$L__BB4_4:
	add.s32 	%r13, %r1, 256;
	cvt.u64.u32 	%rd9, %r13;
	setp.le.u64 	%p3, %rd2, %rd9;
	@%p3 bra 	$L__BB4_6;
	st.global.u8 	[%rd3+256], %rs2;
$L__BB4_6:
	ret;

}
	// .globl	_ZN3cub18CUB_300001_SM_10006detail8for_each13static_kernelINS2_12policy_hub_t12policy_500_tEmN6thrust24THRUST_300001_SM_1000_NS8cuda_cub20__uninitialized_fill7functorINS7_10device_ptrIiEEiEEEEvT0_T1_
.visible .entry _ZN3cub18CUB_300001_SM_10006detail8for_each13static_kernelINS2_12policy_hub_t12policy_500_tEmN6thrust24THRUST_300001_SM_1000_NS8cuda_cub20__uninitialized_fill7functorINS7_10device_ptrIiEEiEEEEvT0_T1_(
	.param .u64 _ZN3cub18CUB_300001_SM_10006detail8for_each13static_kernelINS2_12policy_hub_t12policy_500_tEmN6thrust24THRUST_300001_SM_1000_NS8cuda_cub20__uninitialized_fill7functorINS7_10device_ptrIiEEiEEEEvT0_T1__param_0,
	.param .align 8 .b8 _ZN3cub18CUB_300001_SM_10006detail8for_each13static_kernelINS2_12policy_hub_t12policy_500_tEmN6thrust24THRUST_300001_SM_1000_NS8cuda_cub20__uninitialized_fill7functorINS7_10device_ptrIiEEiEEEEvT0_T1__param_1[16]
)
.maxntid 256
{
	.reg .pred 	%p<4>;
	.reg .b16 	%rs<5>;
	.reg .b32 	%r<12>;
	.reg .b64 	%rd<16>;

	ld.param.u32 	%r3, [_ZN3cub18CUB_300001_SM_10006detail8for_each13static_kernelINS2_12policy_hub_t12policy_500_tEmN6thrust24THRUST_300001_SM_1000_NS8cuda_cub20__uninitialized_fill7functorINS7_10device_ptrIiEEiEEEEvT0_T1__param_1+8];
	ld.param.u64 	%rd4, [_ZN3cub18CUB_300001_SM_10006detail8for_each13static_kernelINS2_12policy_hub_t12policy_500_tEmN6thrust24THRUST_300001_SM_1000_NS8cuda_cub20__uninitialized_fill7functorINS7_10device_ptrIiEEiEEEEvT0_T1__param_1];
	ld.param.u64 	%rd5, [_ZN3cub18CUB_300001_SM_10006detail8for_each13static_kernelINS2_12policy_hub_t12policy_500_tEmN6thrust24THRUST_300001_SM_1000_NS8cuda_cub20__uninitialized_fill7functorINS7_10device_ptrIiEEiEEEEvT0_T1__param_0];
	mov.u32 	%r9, %ctaid.x;
	mul.wide.u32 	%rd1, %r9, 512;
	sub.s64 	%rd2, %rd5, %rd1;
	setp.lt.u64 	%p1, %rd2, 512;
	@%p1 bra 	$L__BB5_2;
	mov.u32 	%r11, %tid.x;
	cvta.to.global.u64 	%rd11, %rd4;
	cvt.u64.u32 	%rd12, %r11;
	add.s64 	%rd13, %rd1, %rd12;
	shl.b64 	%rd14, %rd13, 2;
	add.s64 	%rd15, %rd11, %rd14;
	st.global.u32 	[%rd15], %r3;
	st.global.u32 	[%rd15+1024], %r3;
	bra.uni 	$L__BB5_6;
$L__BB5_2:
	cvta.to.global.u64 	%rd6, %rd4;
	mov.u32 	%r2, %tid.x;
	cvt.u64.u32 	%rd7, %r2;
	setp.le.u64 	%p2, %rd2, %rd7;
	add.s64 	%rd8, %rd1, %rd7;
	shl.b64 	%rd9, %rd8, 2;
	add.s64 	%rd3, %rd6, %rd9;
	@%p2 bra 	$L__BB5_4;
	st.global.u32 	[%rd3], %r3;
$L__BB5_4:
	add.s32 	%r10, %r2, 256;
	cvt.u64.u32 	%rd10, %r10;
	setp.le.u64 	%p3, %rd2, %rd10;
	@%p3 bra 	$L__BB5_6;
	st.global.u32 	[%rd3+1024], %r3;
$L__BB5_6:
	ret;

}


// ===== COMPILED SASS (sm_100) =====

	.target	sm_100

	.elftype	@"ET_EXEC"


//--------------------- .note.nv.tkinfo           --------------------------
	.section	.note.nv.tkinfo,"",@"SHT_NOTE"
	.sectionflags	@"SHF_NOTE_NV_TKINFO"
	.tkinfo
        /*0018*/ 	.word	0x00000002
        /*0030*/ 	.string	""
        /*0030*/ 	.string	"ptxas"
        /*0030*/ 	.string	"Cuda compilation tools, release 13.0, V13.0.88"
        /*0030*/ 	.string	"Build cuda_13.0.r13.0/compiler.36424714_0"
        /*0030*/ 	.string	"-arch sm_100 -m 64 "



//--------------------- .note.nv.cuinfo           --------------------------
	.section	.note.nv.cuinfo,"",@"SHT_NOTE"
	.sectionflags	@"SHF_NOTE_NV_CUINFO"
        /*0018*/ 	.short	0x0002
        /*001a*/ 	.short	0x0064
        /*001c*/ 	.short	0x0082
	.zero		2


//--------------------- .nv.info                  --------------------------
	.section	.nv.info,"",@"SHT_CUDA_INFO"
	.align	4


	//----- nvinfo : EIATTR_REGCOUNT
	.align		4
        /*0000*/ 	.byte	0x04, 0x2f
        /*0002*/ 	.short	(.L_44 - .L_43)
	.align		4
.L_43:
        /*0004*/ 	.word	index@(_Z9addKernelPiPKiS1_)
        /*0008*/ 	.word	0x0000000c


	//----- nvinfo : EIATTR_FRAME_SIZE
	.align		4
.L_44:
        /*000c*/ 	.byte	0x04, 0x11
        /*000e*/ 	.short	(.L_46 - .L_45)
	.align		4
.L_45:
        /*0010*/ 	.word	index@(_Z9addKernelPiPKiS1_)
        /*0014*/ 	.word	0x00000000


	//----- nvinfo : EIATTR_REGCOUNT
	.align		4
.L_46:
        /*0018*/ 	.byte	0x04, 0x2f
        /*001a*/ 	.short	(.L_48 - .L_47)
	.align		4
.L_47:
        /*001c*/ 	.word	index@(_Z11multiplyBy2Pij)
        /*0020*/ 	.word	0x00000008


	//----- nvinfo : EIATTR_FRAME_SIZE
	.align		4
.L_48:
        /*0024*/ 	.byte	0x04, 0x11
        /*0026*/ 	.short	(.L_50 - .L_49)
	.align		4
.L_49:
        /*0028*/ 	.word	index@(_Z11multiplyBy2Pij)
        /*002c*/ 	.word	0x00000000


	//----- nvinfo : EIATTR_REGCOUNT
	.align		4
.L_50:
        /*0030*/ 	.byte	0x04, 0x2f
        /*0032*/ 	.short	(.L_52 - .L_51)
	.align		4
.L_51:
        /*0034*/ 	.word	index@(_Z16findSubstitutionPciPiiS_iS0_iS0_y)
        /*0038*/ 	.word	0x00000020


	//----- nvinfo : EIATTR_FRAME_SIZE
	.align		4
.L_52:
        /*003c*/ 	.byte	0x04, 0x11
        /*003e*/ 	.short	(.L_54 - .L_53)
	.align		4
.L_53:
        /*0040*/ 	.word	index@($__internal_1_$__cuda_sm20_rem_u64)
        /*0044*/ 	.word	0x00000000


	//----- nvinfo : EIATTR_FRAME_SIZE
	.align		4
.L_54:
        /*0048*/ 	.byte	0x04, 0x11
        /*004a*/ 	.short	(.L_56 - .L_55)
	.align		4
.L_55:
        /*004c*/ 	.word	index@($__internal_0_$__cuda_sm20_div_u64)
        /*0050*/ 	.word	0x00000000


	//----- nvinfo : EIATTR_FRAME_SIZE
	.align		4
.L_56:
        /*0054*/ 	.byte	0x04, 0x11
        /*0056*/ 	.short	(.L_58 - .L_57)
	.align		4
.L_57:
        /*0058*/ 	.word	index@(_Z16findSubstitutionPciPiiS_iS0_iS0_y)
        /*005c*/ 	.word	0x00000000


	//----- nvinfo : EIATTR_REGCOUNT
	.align		4
.L_58:
        /*0060*/ 	.byte	0x04, 0x2f
        /*0062*/ 	.short	(.L_60 - .L_59)
	.align		4
.L_59:
        /*0064*/ 	.word	index@(_ZN3cub18CUB_300001_SM_10006detail11EmptyKernelIvEEvv)
        /*0068*/ 	.word	0x00000004


	//----- nvinfo : EIATTR_FRAME_SIZE
	.align		4
.L_60:
        /*006c*/ 	.byte	0x04, 0x11
        /*006e*/ 	.short	(.L_62 - .L_61)
	.align		4
.L_61:
        /*0070*/ 	.word	index@(_ZN3cub18CUB_300001_SM_10006detail11EmptyKernelIvEEvv)
        /*0074*/ 	.word	0x00000000


	//----- nvinfo : EIATTR_REGCOUNT
	.align		4
.L_62:
        /*0078*/ 	.byte	0x04, 0x2f
        /*007a*/ 	.short	(.L_64 - .L_63)
	.align		4
.L_63:
        /*007c*/ 	.word	index@(_ZN3cub18CUB_300001_SM_10006detail8for_each13static_kernelINS2_12policy_hub_t12policy_500_tEmN6thrust24THRUST_300001_SM_1000_NS8cuda_cub20__uninitialized_fill7functorINS7_10device_ptrIcEEcEEEEvT0_T1_)
        /*0080*/ 	.word	0x0000000a


	//----- nvinfo : EIATTR_FRAME_SIZE
	.align		4
.L_64:
        /*0084*/ 	.byte	0x04, 0x11
        /*0086*/ 	.short	(.L_66 - .L_65)
	.align		4
.L_65:
        /*0088*/ 	.word	index@(_ZN3cub18CUB_300001_SM_10006detail8for_each13static_kernelINS2_12policy_hub_t12policy_500_tEmN6thrust24THRUST_300001_SM_1000_NS8cuda_cub20__uninitialized_fill7functorINS7_10device_ptrIcEEcEEEEvT0_T1_)
        /*008c*/ 	.word	0x00000000


	//----- nvinfo : EIATTR_REGCOUNT
	.align		4
.L_66:
        /*0090*/ 	.byte	0x04, 0x2f
        /*0092*/ 	.short	(.L_68 - .L_67)
	.align		4
.L_67:
        /*0094*/ 	.word	index@(_ZN3cub18CUB_300001_SM_10006detail8for_each13static_kernelINS2_12policy_hub_t12policy_500_tEmN6thrust24THRUST_300001_SM_1000_NS8cuda_cub20__uninitialized_fill7functorINS7_10device_ptrIiEEiEEEEvT0_T1_)
        /*0098*/ 	.word	0x00000008


	//----- nvinfo : EIATTR_FRAME_SIZE
	.align		4
.L_68:
        /*009c*/ 	.byte	0x04, 0x11
        /*009e*/ 	.short	(.L_70 - .L_69)
	.align		4
.L_69:
        /*00a0*/ 	.word	index@(_ZN3cub18CUB_300001_SM_10006detail8for_each13static_kernelINS2_12policy_hub_t12policy_500_tEmN6thrust24THRUST_300001_SM_1000_NS8cuda_cub20__uninitialized_fill7functorINS7_10device_ptrIiEEiEEEEvT0_T1_)
        /*00a4*/ 	.word	0x00000000


	//----- nvinfo : EIATTR_MIN_STACK_SIZE
	.align		4
.L_70:
        /*00a8*/ 	.byte	0x04, 0x12
        /*00aa*/ 	.short	(.L_72 - .L_71)
	.align		4
.L_71:
        /*00ac*/ 	.word	index@(_ZN3cub18CUB_300001_SM_10006detail8for_each13static_kernelINS2_12policy_hub_t12policy_500_tEmN6thrust24THRUST_300001_SM_1000_NS8cuda_cub20__uninitialized_fill7functorINS7_10device_ptrIiEEiEEEEvT0_T1_)
        /*00b0*/ 	.word	0x00000000


	//----- nvinfo : EIATTR_MIN_STACK_SIZE
	.align		4
.L_72:
        /*00b4*/ 	.byte	0x04, 0x12
        /*00b6*/ 	.short	(.L_74 - .L_73)
	.align		4
.L_73:
        /*00b8*/ 	.word	index@(_ZN3cub18CUB_300001_SM_10006detail8for_each13static_kernelINS2_12policy_hub_t12policy_500_tEmN6thrust24THRUST_300001_SM_1000_NS8cuda_cub20__uninitialized_fill7functorINS7_10device_ptrIcEEcEEEEvT0_T1_)
        /*00bc*/ 	.word	0x00000000


	//----- nvinfo : EIATTR_MIN_STACK_SIZE
	.align		4
.L_74:
        /*00c0*/ 	.byte	0x04, 0x12
        /*00c2*/ 	.short	(.L_76 - .L_75)
	.align		4
.L_75:
        /*00c4*/ 	.word	index@(_ZN3cub18CUB_300001_SM_10006detail11EmptyKernelIvEEvv)
        /*00c8*/ 	.word	0x00000000


	//----- nvinfo : EIATTR_MIN_STACK_SIZE
	.align		4
.L_76:
        /*00cc*/ 	.byte	0x04, 0x12
        /*00ce*/ 	.short	(.L_78 - .L_77)
	.align		4
.L_77:
        /*00d0*/ 	.word	index@(_Z16findSubstitutionPciPiiS_iS0_iS0_y)
        /*00d4*/ 	.word	0x00000000


	//----- nvinfo : EIATTR_MIN_STACK_SIZE
	.align		4
.L_78:
        /*00d8*/ 	.byte	0x04, 0x12
        /*00da*/ 	.short	(.L_80 - .L_79)
	.align		4
.L_79:
        /*00dc*/ 	.word	index@(_Z11multiplyBy2Pij)
        /*00e0*/ 	.word	0x00000000


	//----- nvinfo : EIATTR_MIN_STACK_SIZE
	.align		4
.L_80:
        /*00e4*/ 	.byte	0x04, 0x12
        /*00e6*/ 	.short	(.L_82 - .L_81)
	.align		4
.L_81:
        /*00e8*/ 	.word	index@(_Z9addKernelPiPKiS1_)
        /*00ec*/ 	.word	0x00000000
.L_82:


//--------------------- .nv.compat                --------------------------
	.section	.nv.compat,"",@"SHT_CUDA_COMPAT_INFO"
	.align	4
        /*0000*/ 	.byte	0x02, 0x09, 0x00, 0x00, 0x02, 0x02, 0x01, 0x00, 0x02, 0x05, 0x05, 0x00, 0x03, 0x07, 0x01, 0x01
        /*0010*/ 	.byte	0x02, 0x03, 0x00, 0x00, 0x02, 0x06, 0x01, 0x00, 0x04, 0x0b, 0x08, 0x00, 0x09, 0x00, 0x00, 0x00
        /*0020*/ 	.byte	0x00, 0x00, 0x00, 0x00


//--------------------- .nv.info._ZN3cub18CUB_300001_SM_10006detail8for_each13static_kernelINS2_12policy_hub_t12policy_500_tEmN6thrust24THRUST_300001_SM_1000_NS8cuda_cub20__uninitialized_fill7functorINS7_10device_ptrIiEEiEEEEvT0_T1_ --------------------------
	.section	.nv.info._ZN3cub18CUB_300001_SM_10006detail8for_each13static_kernelINS2_12policy_hub_t12policy_500_tEmN6thrust24THRUST_300001_SM_1000_NS8cuda_cub20__uninitialized_fill7functorINS7_10device_ptrIiEEiEEEEvT0_T1_,"",@"SHT_CUDA_INFO"
	.sectionflags	@""
	.align	4


	//----- nvinfo : EIATTR_CUDA_API_VERSION
	.align		4
        /*0000*/ 	.byte	0x04, 0x37
        /*0002*/ 	.short	(.L_84 - .L_83)
.L_83:
        /*0004*/ 	.word	0x00000082


	//----- nvinfo : EIATTR_KPARAM_INFO
	.align		4
.L_84:
        /*0008*/ 	.byte	0x04, 0x17
        /*000a*/ 	.short	(.L_86 - .L_85)
.L_85:
        /*000c*/ 	.word	0x00000000
        /*0010*/ 	.short	0x0001
        /*0012*/ 	.short	0x0008
        /*0014*/ 	.byte	0x00, 0xf0, 0x41, 0x00


	//----- nvinfo : EIATTR_KPARAM_INFO
	.align		4
.L_86:
        /*0018*/ 	.byte	0x04, 0x17
        /*001a*/ 	.short	(.L_88 - .L_87)
.L_87:
        /*001c*/ 	.word	0x00000000
        /*0020*/ 	.short	0x0000
        /*0022*/ 	.short	0x0000
        /*0024*/ 	.byte	0x00, 0xf0, 0x21, 0x00


	//----- nvinfo : EIATTR_SPARSE_MMA_MASK
	.align		4
.L_88:
        /*0028*/ 	.byte	0x03, 0x50
        /*002a*/ 	.short	0x0000


	//----- nvinfo : EIATTR_MAXREG_COUNT
	.align		4
        /*002c*/ 	.byte	0x03, 0x1b
        /*002e*/ 	.short	0x00ff


	//----- nvinfo : EIATTR_MERCURY_ISA_VERSION
	.align		4
        /*0030*/ 	.byte	0x03, 0x5f
        /*0032*/ 	.short	0x0101


	//----- nvinfo : EIATTR_VRC_CTA_INIT_COUNT
	.align		4
        /*0034*/ 	.byte	0x02, 0x4a
	.zero		1
	.zero		1


	//----- nvinfo : EIATTR_EXIT_INSTR_OFFSETS
	.align		4
        /*0038*/ 	.byte	0x04, 0x1c
        /*003a*/ 	.short	(.L_90 - .L_89)


	//   ....[0]....
.L_89:
        /*003c*/ 	.word	0x00000130


	//   ....[1]....
        /*0040*/ 	.word	0x00000230


	//   ....[2]....
        /*0044*/ 	.word	0x00000260


	//----- nvinfo : EIATTR_MAX_THREADS
	.align		4
.L_90:
        /*0048*/ 	.byte	0x04, 0x05
        /*004a*/ 	.short	(.L_92 - .L_91)
.L_91:
        /*004c*/ 	.word	0x00000100
        /*0050*/ 	.word	0x00000001
        /*0054*/ 	.word	0x00000001


	//----- nvinfo : EIATTR_CBANK_PARAM_SIZE
	.align		4
.L_92:
        /*0058*/ 	.byte	0x03, 0x19
        /*005a*/ 	.short	0x0018


	//----- nvinfo : EIATTR_PARAM_CBANK
	.align		4
        /*005c*/ 	.byte	0x04, 0x0a
        /*005e*/ 	.short	(.L_94 - .L_93)
	.align		4
.L_93:
        /*0060*/ 	.word	index@(.nv.constant0._ZN3cub18CUB_300001_SM_10006detail8for_each13static_kernelINS2_12policy_hub_t12policy_500_tEmN6thrust24THRUST_300001_SM_1000_NS8cuda_cub20__uninitialized_fill7functorINS7_10device_ptrIiEEiEEEEvT0_T1_)
        /*0064*/ 	.short	0x0380
        /*0066*/ 	.short	0x0018


	//----- nvinfo : EIATTR_SW_WAR
	.align		4
.L_94:
        /*0068*/ 	.byte	0x04, 0x36
        /*006a*/ 	.short	(.L_96 - .L_95)
.L_95:
        /*006c*/ 	.word	0x00000008
.L_96:


//--------------------- .nv.info._ZN3cub18CUB_300001_SM_10006detail8for_each13static_kernelINS2_12policy_hub_t12policy_500_tEmN6thrust24THRUST_300001_SM_1000_NS8cuda_cub20__uninitialized_fill7functorINS7_10device_ptrIcEEcEEEEvT0_T1_ --------------------------
	.section	.nv.info._ZN3cub18CUB_300001_SM_10006detail8for_each13static_kernelINS2_12policy_hub_t12policy_500_tEmN6thrust24THRUST_300001_SM_1000_NS8cuda_cub20__uninitialized_fill7functorINS7_10device_ptrIcEEcEEEEvT0_T1_,"",@"SHT_CUDA_INFO"
	.sectionflags	@""
	.align	4


	//----- nvinfo : EIATTR_CUDA_API_VERSION
	.align		4
        /*0000*/ 	.byte	0x04, 0x37
        /*0002*/ 	.short	(.L_98 - .L_97)
.L_97:
        /*0004*/ 	.word	0x00000082


	//----- nvinfo : EIATTR_KPARAM_INFO
	.align		4
.L_98:
        /*0008*/ 	.byte	0x04, 0x17
        /*000a*/ 	.short	(.L_100 - .L_99)
.L_99:
        /*000c*/ 	.word	0x00000000
        /*0010*/ 	.short	0x0001
        /*0012*/ 	.short	0x0008
        /*0014*/ 	.byte	0x00, 0xf0, 0x41, 0x00


	//----- nvinfo : EIATTR_KPARAM_INFO
	.align		4
.L_100:
        /*0018*/ 	.byte	0x04, 0x17
        /*001a*/ 	.short	(.L_102 - .L_101)
.L_101:
        /*001c*/ 	.word	0x00000000
        /*0020*/ 	.short	0x0000
        /*0022*/ 	.short	0x0000
        /*0024*/ 	.byte	0x00, 0xf0, 0x21, 0x00


	//----- nvinfo : EIATTR_SPARSE_MMA_MASK
	.align		4
.L_102:
        /*0028*/ 	.byte	0x03, 0x50
        /*002a*/ 	.short	0x0000


	//----- nvinfo : EIATTR_MAXREG_COUNT
	.align		4
        /*002c*/ 	.byte	0x03, 0x1b
        /*002e*/ 	.short	0x00ff


	//----- nvinfo : EIATTR_MERCURY_ISA_VERSION
	.align		4
        /*0030*/ 	.byte	0x03, 0x5f
        /*0032*/ 	.short	0x0101


	//----- nvinfo : EIATTR_VRC_CTA_INIT_COUNT
	.align		4
        /*0034*/ 	.byte	0x02, 0x4a
	.zero		1
	.zero		1


	//----- nvinfo : EIATTR_EXIT_INSTR_OFFSETS
	.align		4
        /*0038*/ 	.byte	0x04, 0x1c
        /*003a*/ 	.short	(.L_104 - .L_103)


	//   ....[0]....
.L_103:
        /*003c*/ 	.word	0x00000120


	//   ....[1]....
        /*0040*/ 	.word	0x000001f0


	//   ....[2]....
        /*0044*/ 	.word	0x00000210


	//----- nvinfo : EIATTR_MAX_THREADS
	.align		4
.L_104:
        /*0048*/ 	.byte	0x04, 0x05
        /*004a*/ 	.short	(.L_106 - .L_105)
.L_105:
        /*004c*/ 	.word	0x00000100
        /*0050*/ 	.word	0x00000001
        /*0054*/ 	.word	0x00000001


	//----- nvinfo : EIATTR_CBANK_PARAM_SIZE
	.align		4
.L_106:
        /*0058*/ 	.byte	0x03, 0x19
        /*005a*/ 	.short	0x0018


	//----- nvinfo : EIATTR_PARAM_CBANK
	.align		4
        /*005c*/ 	.byte	0x04, 0x0a
        /*005e*/ 	.short	(.L_108 - .L_107)
	.align		4
.L_107:
        /*0060*/ 	.word	index@(.nv.constant0._ZN3cub18CUB_300001_SM_10006detail8for_each13static_kernelINS2_12policy_hub_t12policy_500_tEmN6thrust24THRUST_300001_SM_1000_NS8cuda_cub20__uninitialized_fill7functorINS7_10device_ptrIcEEcEEEEvT0_T1_)
        /*0064*/ 	.short	0x0380
        /*0066*/ 	.short	0x0018


	//----- nvinfo : EIATTR_SW_WAR
	.align		4
.L_108:
        /*0068*/ 	.byte	0x04, 0x36
        /*006a*/ 	.short	(.L_110 - .L_109)
.L_109:
        /*006c*/ 	.word	0x00000008
.L_110:


//--------------------- .nv.info._ZN3cub18CUB_300001_SM_10006detail11EmptyKernelIvEEvv --------------------------
	.section	.nv.info._ZN3cub18CUB_300001_SM_10006detail11EmptyKernelIvEEvv,"",@"SHT_CUDA_INFO"
	.sectionflags	@""
	.align	4


	//----- nvinfo : EIATTR_CUDA_API_VERSION
	.align		4
        /*0000*/ 	.byte	0x04, 0x37
        /*0002*/ 	.short	(.L_112 - .L_111)
.L_111:
        /*0004*/ 	.word	0x00000082


	//----- nvinfo : EIATTR_SPARSE_MMA_MASK
	.align		4
.L_112:
        /*0008*/ 	.byte	0x03, 0x50
        /*000a*/ 	.short	0x0000


	//----- nvinfo : EIATTR_MAXREG_COUNT
	.align		4
        /*000c*/ 	.byte	0x03, 0x1b
        /*000e*/ 	.short	0x00ff


	//----- nvinfo : EIATTR_MERCURY_ISA_VERSION
	.align		4
        /*0010*/ 	.byte	0x03, 0x5f
        /*0012*/ 	.short	0x0101


	//----- nvinfo : EIATTR_VRC_CTA_INIT_COUNT
	.align		4
        /*0014*/ 	.byte	0x02, 0x4a
	.zero		1
	.zero		1


	//----- nvinfo : EIATTR_EXIT_INSTR_OFFSETS
	.align		4
        /*0018*/ 	.byte	0x04, 0x1c
        /*001a*/ 	.short	(.L_114 - .L_113)


	//   ....[0]....
.L_113:
        /*001c*/ 	.word	0x00000010


	//----- nvinfo : EIATTR_SW_WAR
	.align		4
.L_114:
        /*0020*/ 	.byte	0x04, 0x36
        /*0022*/ 	.short	(.L_116 - .L_115)
.L_115:
        /*0024*/ 	.word	0x00000008
.L_116:


//--------------------- .nv.info._Z16findSubstitutionPciPiiS_iS0_iS0_y --------------------------
	.section	.nv.info._Z16findSubstitutionPciPiiS_iS0_iS0_y,"",@"SHT_CUDA_INFO"
	.sectionflags	@""
	.align	4


	//----- nvinfo : EIATTR_CUDA_API_VERSION
	.align		4
        /*0000*/ 	.byte	0x04, 0x37
        /*0002*/ 	.short	(.L_118 - .L_117)
.L_117:
        /*0004*/ 	.word	0x00000082


	//----- nvinfo : EIATTR_KPARAM_INFO
	.align		4
.L_118:
        /*0008*/ 	.byte	0x04, 0x17
        /*000a*/ 	.short	(.L_120 - .L_119)
.L_119:
        /*000c*/ 	.word	0x00000000
        /*0010*/ 	.short	0x0009
        /*0012*/ 	.short	0x0048
        /*0014*/ 	.byte	0x00, 0xf0, 0x21, 0x00


	//----- nvinfo : EIATTR_KPARAM_INFO
	.align		4
.L_120:
        /*0018*/ 	.byte	0x04, 0x17
        /*001a*/ 	.short	(.L_122 - .L_121)
.L_121:
        /*001c*/ 	.word	0x00000000
        /*0020*/ 	.short	0x0008
        /*0022*/ 	.short	0x0040
        /*0024*/ 	.byte	0x00, 0xf5, 0x21, 0x00


	//----- nvinfo : EIATTR_KPARAM_INFO
	.align		4
.L_122:
        /*0028*/ 	.byte	0x04, 0x17
        /*002a*/ 	.short	(.L_124 - .L_123)
.L_123:
        /*002c*/ 	.word	0x00000000
        /*0030*/ 	.short	0x0007
        /*0032*/ 	.short	0x0038
        /*0034*/ 	.byte	0x00, 0xf0, 0x11, 0x00


	//----- nvinfo : EIATTR_KPARAM_INFO
	.align		4
.L_124:
        /*0038*/ 	.byte	0x04, 0x17
        /*003a*/ 	.short	(.L_126 - .L_125)
.L_125:
        /*003c*/ 	.word	0x00000000
        /*0040*/ 	.short	0x0006
        /*0042*/ 	.short	0x0030
        /*0044*/ 	.byte	0x00, 0xf5, 0x21, 0x00


	//----- nvinfo : EIATTR_KPARAM_INFO
	.align		4
.L_126:
        /*0048*/ 	.byte	0x04, 0x17
        /*004a*/ 	.short	(.L_128 - .L_127)
.L_127:
        /*004c*/ 	.word	0x00000000
        /*0050*/ 	.short	0x0005
        /*0052*/ 	.short	0x0028
        /*0054*/ 	.byte	0x00, 0xf0, 0x11, 0x00


	//----- nvinfo : EIATTR_KPARAM_INFO
	.align		4
.L_128:
        /*0058*/ 	.byte	0x04, 0x17
        /*005a*/ 	.short	(.L_130 - .L_129)
.L_129:
        /*005c*/ 	.word	0x00000000
        /*0060*/ 	.short	0x0004
        /*0062*/ 	.short	0x0020
        /*0064*/ 	.byte	0x00, 0xf5, 0x21, 0x00


	//----- nvinfo : EIATTR_KPARAM_INFO
	.align		4
.L_130:
        /*0068*/ 	.byte	0x04, 0x17
        /*006a*/ 	.short	(.L_132 - .L_131)
.L_131:
        /*006c*/ 	.word	0x00000000
        /*0070*/ 	.short	0x0003
        /*0072*/ 	.short	0x0018
        /*0074*/ 	.byte	0x00, 0xf0, 0x11, 0x00


	//----- nvinfo : EIATTR_KPARAM_INFO
	.align		4
.L_132:
        /*0078*/ 	.byte	0x04, 0x17
        /*007a*/ 	.short	(.L_134 - .L_133)
.L_133:
        /*007c*/ 	.word	0x00000000
        /*0080*/ 	.short	0x0002
        /*0082*/ 	.short	0x0010
        /*0084*/ 	.byte	0x00, 0xf5, 0x21, 0x00


	//----- nvinfo : EIATTR_KPARAM_INFO
	.align		4
.L_134:
        /*0088*/ 	.byte	0x04, 0x17
        /*008a*/ 	.short	(.L_136 - .L_135)
.L_135:
        /*008c*/ 	.word	0x00000000
        /*0090*/ 	.short	0x0001
        /*0092*/ 	.short	0x0008
        /*0094*/ 	.byte	0x00, 0xf0, 0x11, 0x00


	//----- nvinfo : EIATTR_KPARAM_INFO
	.align		4
.L_136:
        /*0098*/ 	.byte	0x04, 0x17
        /*009a*/ 	.short	(.L_138 - .L_137)
.L_137:
        /*009c*/ 	.word	0x00000000
        /*00a0*/ 	.short	0x0000
        /*00a2*/ 	.short	0x0000
        /*00a4*/ 	.byte	0x00, 0xf5, 0x21, 0x00


	//----- nvinfo : EIATTR_SPARSE_MMA_MASK
	.align		4
.L_138:
        /*00a8*/ 	.byte	0x03, 0x50
        /*00aa*/ 	.short	0x0000


	//----- nvinfo : EIATTR_MAXREG_COUNT
	.align		4
        /*00ac*/ 	.byte	0x03, 0x1b
        /*00ae*/ 	.short	0x00ff


	//----- nvinfo : EIATTR_EXTERNS
	.align		4
        /*00b0*/ 	.byte	0x04, 0x0f
        /*00b2*/ 	.short	(.L_140 - .L_139)


	//   ....[0]....
	.align		4
.L_139:
        /*00b4*/ 	.word	index@(malloc)


	//----- nvinfo : EIATTR_MERCURY_ISA_VERSION
	.align		4
.L_140:
        /*00b8*/ 	.byte	0x03, 0x5f
        /*00ba*/ 	.short	0x0101


	//----- nvinfo : EIATTR_VRC_CTA_INIT_COUNT
	.align		4
        /*00bc*/ 	.byte	0x02, 0x4a
	.zero		1
	.zero		1


	//----- nvinfo : EIATTR_SYSCALL_OFFSETS
	.align		4
        /*00c0*/ 	.byte	0x04, 0x46
        /*00c2*/ 	.short	(.L_142 - .L_141)


	//   ....[0]....
.L_141:
        /*00c4*/ 	.word	0x00000150


	//   ....[1]....
        /*00c8*/ 	.word	0x000001f0


	//   ....[2]....
        /*00cc*/ 	.word	0x00002610


	//----- nvinfo : EIATTR_EXIT_INSTR_OFFSETS
	.align		4
.L_142:
        /*00d0*/ 	.byte	0x04, 0x1c
        /*00d2*/ 	.short	(.L_144 - .L_143)


	//   ....[0]....
.L_143:
        /*00d4*/ 	.word	0x00000090


	//   ....[1]....
        /*00d8*/ 	.word	0x000039d0


	//   ....[2]....
        /*00dc*/ 	.word	0x00003a40


	//----- nvinfo : EIATTR_CRS_STACK_SIZE
	.align		4
.L_144:
        /*00e0*/ 	.byte	0x04, 0x1e
        /*00e2*/ 	.short	(.L_146 - .L_145)
.L_145:
        /*00e4*/ 	.word	0x00000000


	//----- nvinfo : EIATTR_CBANK_PARAM_SIZE
	.align		4
.L_146:
        /*00e8*/ 	.byte	0x03, 0x19
        /*00ea*/ 	.short	0x0050


	//----- nvinfo : EIATTR_PARAM_CBANK
	.align		4
        /*00ec*/ 	.byte	0x04, 0x0a
        /*00ee*/ 	.short	(.L_148 - .L_147)
	.align		4
.L_147:
        /*00f0*/ 	.word	index@(.nv.constant0._Z16findSubstitutionPciPiiS_iS0_iS0_y)
        /*00f4*/ 	.short	0x0380
        /*00f6*/ 	.short	0x0050


	//----- nvinfo : EIATTR_SW_WAR
	.align		4
.L_148:
        /*00f8*/ 	.byte	0x04, 0x36
        /*00fa*/ 	.short	(.L_150 - .L_149)
.L_149:
        /*00fc*/ 	.word	0x00000008
.L_150:


//--------------------- .nv.info._Z11multiplyBy2Pij --------------------------
	.section	.nv.info._Z11multiplyBy2Pij,"",@"SHT_CUDA_INFO"
	.sectionflags	@""
	.align	4


	//----- nvinfo : EIATTR_CUDA_API_VERSION
	.align		4
        /*0000*/ 	.byte	0x04, 0x37
        /*0002*/ 	.short	(.L_152 - .L_151)
.L_151:
        /*0004*/ 	.word	0x00000082


	//----- nvinfo : EIATTR_KPARAM_INFO
	.align		4
.L_152:
        /*0008*/ 	.byte	0x04, 0x17
        /*000a*/ 	.short	(.L_154 - .L_153)
.L_153:
        /*000c*/ 	.word	0x00000000
        /*0010*/ 	.short	0x0001
        /*0012*/ 	.short	0x0008
        /*0014*/ 	.byte	0x00, 0xf0, 0x11, 0x00


	//----- nvinfo : EIATTR_KPARAM_INFO
	.align		4
.L_154:
        /*0018*/ 	.byte	0x04, 0x17
        /*001a*/ 	.short	(.L_156 - .L_155)
.L_155:
        /*001c*/ 	.word	0x00000000
        /*0020*/ 	.short	0x0000
        /*0022*/ 	.short	0x0000
        /*0024*/ 	.byte	0x00, 0xf5, 0x21, 0x00


	//----- nvinfo : EIATTR_SPARSE_MMA_MASK
	.align		4
.L_156:
        /*0028*/ 	.byte	0x03, 0x50
        /*002a*/ 	.short	0x0000


	//----- nvinfo : EIATTR_MAXREG_COUNT
	.align		4
        /*002c*/ 	.byte	0x03, 0x1b
        /*002e*/ 	.short	0x00ff


	//----- nvinfo : EIATTR_MERCURY_ISA_VERSION
	.align		4
        /*0030*/ 	.byte	0x03, 0x5f
        /*0032*/ 	.short	0x0101


	//----- nvinfo : EIATTR_VRC_CTA_INIT_COUNT
	.align		4
        /*0034*/ 	.byte	0x02, 0x4a
	.zero		1
	.zero		1


	//----- nvinfo : EIATTR_EXIT_INSTR_OFFSETS
	.align		4
        /*0038*/ 	.byte	0x04, 0x1c
        /*003a*/ 	.short	(.L_158 - .L_157)


	//   ....[0]....
.L_157:
        /*003c*/ 	.word	0x00000070


	//   ....[1]....
        /*0040*/ 	.word	0x000000e0


	//----- nvinfo : EIATTR_CBANK_PARAM_SIZE
	.align		4
.L_158:
        /*0044*/ 	.byte	0x03, 0x19
        /*0046*/ 	.short	0x000c


	//----- nvinfo : EIATTR_PARAM_CBANK
	.align		4
        /*0048*/ 	.byte	0x04, 0x0a
        /*004a*/ 	.short	(.L_160 - .L_159)
	.align		4
.L_159:
        /*004c*/ 	.word	index@(.nv.constant0._Z11multiplyBy2Pij)
        /*0050*/ 	.short	0x0380
        /*0052*/ 	.short	0x000c


	//----- nvinfo : EIATTR_SW_WAR
	.align		4
.L_160:
        /*0054*/ 	.byte	0x04, 0x36
        /*0056*/ 	.short	(.L_162 - .L_161)
.L_161:
        /*0058*/ 	.word	0x00000008
.L_162:


//--------------------- .nv.info._Z9addKernelPiPKiS1_ --------------------------
	.section	.nv.info._Z9addKernelPiPKiS1_,"",@"SHT_CUDA_INFO"
	.sectionflags	@""
	.align	4


	//----- nvinfo : EIATTR_CUDA_API_VERSION
	.align		4
        /*0000*/ 	.byte	0x04, 0x37
        /*0002*/ 	.short	(.L_164 - .L_163)
.L_163:
        /*0004*/ 	.word	0x00000082


	//----- nvinfo : EIATTR_KPARAM_INFO
	.align		4
.L_164:
        /*0008*/ 	.byte	0x04, 0x17
        /*000a*/ 	.short	(.L_166 - .L_165)
.L_165:
        /*000c*/ 	.word	0x00000000
        /*0010*/ 	.short	0x0002
        /*0012*/ 	.short	0x0010
        /*0014*/ 	.byte	0x00, 0xf5, 0x21, 0x00


	//----- nvinfo : EIATTR_KPARAM_INFO
	.align		4
.L_166:
        /*0018*/ 	.byte	0x04, 0x17
        /*001a*/ 	.short	(.L_168 - .L_167)
.L_167:
        /*001c*/ 	.word	0x00000000
        /*0020*/ 	.short	0x0001
        /*0022*/ 	.short	0x0008
        /*0024*/ 	.byte	0x00, 0xf5, 0x21, 0x00


	//----- nvinfo : EIATTR_KPARAM_INFO
	.align		4
.L_168:
        /*0028*/ 	.byte	0x04, 0x17
        /*002a*/ 	.short	(.L_170 - .L_169)
.L_169:
        /*002c*/ 	.word	0x00000000
        /*0030*/ 	.short	0x0000
        /*0032*/ 	.short	0x0000
        /*0034*/ 	.byte	0x00, 0xf5, 0x21, 0x00


	//----- nvinfo : EIATTR_SPARSE_MMA_MASK
	.align		4
.L_170:
        /*0038*/ 	.byte	0x03, 0x50
        /*003a*/ 	.short	0x0000


	//----- nvinfo : EIATTR_MAXREG_COUNT
	.align		4
        /*003c*/ 	.byte	0x03, 0x1b
        /*003e*/ 	.short	0x00ff


	//----- nvinfo : EIATTR_MERCURY_ISA_VERSION
	.align		4
        /*0040*/ 	.byte	0x03, 0x5f
        /*0042*/ 	.short	0x0101


	//----- nvinfo : EIATTR_VRC_CTA_INIT_COUNT
	.align		4
        /*0044*/ 	.byte	0x02, 0x4a
	.zero		1
	.zero		1


	//----- nvinfo : EIATTR_EXIT_INSTR_OFFSETS
	.align		4
        /*0048*/ 	.byte	0x04, 0x1c
        /*004a*/ 	.short	(.L_172 - .L_171)


	//   ....[0]....
.L_171:
        /*004c*/ 	.word	0x000000d0


	//----- nvinfo : EIATTR_CBANK_PARAM_SIZE
	.align		4
.L_172:
        /*0050*/ 	.byte	0x03, 0x19
        /*0052*/ 	.short	0x0018


	//----- nvinfo : EIATTR_PARAM_CBANK
	.align		4
        /*0054*/ 	.byte	0x04, 0x0a
        /*0056*/ 	.short	(.L_174 - .L_173)
	.align		4
.L_173:
        /*0058*/ 	.word	index@(.nv.constant0._Z9addKernelPiPKiS1_)
        /*005c*/ 	.short	0x0380
        /*005e*/ 	.short	0x0018


	//----- nvinfo : EIATTR_SW_WAR
	.align		4
.L_174:
        /*0060*/ 	.byte	0x04, 0x36
        /*0062*/ 	.short	(.L_176 - .L_175)
.L_175:
        /*0064*/ 	.word	0x00000008
.L_176:


//--------------------- .nv.callgraph             --------------------------
	.section	.nv.callgraph,"",@"SHT_CUDA_CALLGRAPH"
	.align	4
	.sectionentsize	8
	.align		4
        /*0000*/ 	.word	0x00000000
	.align		4
        /*0004*/ 	.word	0xffffffff
	.align		4
        /*0008*/ 	.word	index@(_Z16findSubstitutionPciPiiS_iS0_iS0_y)
	.align		4
        /*000c*/ 	.word	index@(malloc)
	.align		4
        /*0010*/ 	.word	0x00000000
	.align		4
        /*0014*/ 	.word	0xfffffffe
	.align		4
        /*0018*/ 	.word	0x00000000
	.align		4
        /*001c*/ 	.word	0xfffffffd
	.align		4
        /*0020*/ 	.word	0x00000000
	.align		4
        /*0024*/ 	.word	0xfffffffc


//--------------------- .nv.constant4             --------------------------
	.section	.nv.constant4,"a",@progbits
	.align	8
	.align		8
.nv.constant4:
        /*0000*/ 	.dword	_ZN34_INTERNAL_1ec726a6_4_k_cu_f853efa94cuda3std3__45__cpo5beginE
	.align		8
        /*0008*/ 	.dword	_ZN34_INTERNAL_1ec726a6_4_k_cu_f853efa94cuda3std3__45__cpo3endE
	.align		8
        /*0010*/ 	.dword	_ZN34_INTERNAL_1ec726a6_4_k_cu_f853efa94cuda3std3__45__cpo6cbeginE
	.align		8
        /*0018*/ 	.dword	_ZN34_INTERNAL_1ec726a6_4_k_cu_f853efa94cuda3std3__45__cpo4cendE
	.align		8
        /*0020*/ 	.dword	_ZN34_INTERNAL_1ec726a6_4_k_cu_f853efa94cuda3std3__45__cpo6rbeginE
	.align		8
        /*0028*/ 	.dword	_ZN34_INTERNAL_1ec726a6_4_k_cu_f853efa94cuda3std3__45__cpo4rendE
	.align		8
        /*0030*/ 	.dword	_ZN34_INTERNAL_1ec726a6_4_k_cu_f853efa94cuda3std3__45__cpo7crbeginE
	.align		8
        /*0038*/ 	.dword	_ZN34_INTERNAL_1ec726a6_4_k_cu_f853efa94cuda3std3__45__cpo5crendE
	.align		8
        /*0040*/ 	.dword	_ZN34_INTERNAL_1ec726a6_4_k_cu_f853efa94cuda3std3__436_GLOBAL__N__1ec726a6_4_k_cu_f853efa96ignoreE
	.align		8
        /*0048*/ 	.dword	_ZN34_INTERNAL_1ec726a6_4_k_cu_f853efa94cuda3std3__419piecewise_constructE
	.align		8
        /*0050*/ 	.dword	_ZN34_INTERNAL_1ec726a6_4_k_cu_f853efa94cuda3std3__48in_placeE
	.align		8
        /*0058*/ 	.dword	_ZN34_INTERNAL_1ec726a6_4_k_cu_f853efa94cuda3std3__420unreachable_sentinelE
	.align		8
        /*0060*/ 	.dword	_ZN34_INTERNAL_1ec726a6_4_k_cu_f853efa94cuda3std3__47nulloptE
	.align		8
        /*0068*/ 	.dword	_ZN34_INTERNAL_1ec726a6_4_k_cu_f853efa94cuda3std3__48unexpectE
	.align		8
        /*0070*/ 	.dword	_ZN34_INTERNAL_1ec726a6_4_k_cu_f853efa94cuda3std6ranges3__45__cpo4swapE
	.align		8
        /*0078*/ 	.dword	_ZN34_INTERNAL_1ec726a6_4_k_cu_f853efa94cuda3std6ranges3__45__cpo9iter_moveE
	.align		8
        /*0080*/ 	.dword	_ZN34_INTERNAL_1ec726a6_4_k_cu_f853efa94cuda3std6ranges3__45__cpo5beginE
	.align		8
        /*0088*/ 	.dword	_ZN34_INTERNAL_1ec726a6_4_k_cu_f853efa94cuda3std6ranges3__45__cpo3endE
	.align		8
        /*0090*/ 	.dword	_ZN34_INTERNAL_1ec726a6_4_k_cu_f853efa94cuda3std6ranges3__45__cpo6cbeginE
	.align		8
        /*0098*/ 	.dword	_ZN34_INTERNAL_1ec726a6_4_k_cu_f853efa94cuda3std6ranges3__45__cpo4cendE
	.align		8
        /*00a0*/ 	.dword	_ZN34_INTERNAL_1ec726a6_4_k_cu_f853efa94cuda3std6ranges3__45__cpo7advanceE
	.align		8
        /*00a8*/ 	.dword	_ZN34_INTERNAL_1ec726a6_4_k_cu_f853efa94cuda3std6ranges3__45__cpo9iter_swapE
	.align		8
        /*00b0*/ 	.dword	_ZN34_INTERNAL_1ec726a6_4_k_cu_f853efa94cuda3std6ranges3__45__cpo4nextE
	.align		8
        /*00b8*/ 	.dword	_ZN34_INTERNAL_1ec726a6_4_k_cu_f853efa94cuda3std6ranges3__45__cpo4prevE
	.align		8
        /*00c0*/ 	.dword	_ZN34_INTERNAL_1ec726a6_4_k_cu_f853efa94cuda3std6ranges3__45__cpo4dataE
	.align		8
        /*00c8*/ 	.dword	_ZN34_INTERNAL_1ec726a6_4_k_cu_f853efa94cuda3std6ranges3__45__cpo5cdataE
	.align		8
        /*00d0*/ 	.dword	_ZN34_INTERNAL_1ec726a6_4_k_cu_f853efa94cuda3std6ranges3__45__cpo4sizeE
	.align		8
        /*00d8*/ 	.dword	_ZN34_INTERNAL_1ec726a6_4_k_cu_f853efa94cuda3std6ranges3__45__cpo5ssizeE
	.align		8
        /*00e0*/ 	.dword	_ZN34_INTERNAL_1ec726a6_4_k_cu_f853efa94cuda3std6ranges3__45__cpo8distanceE
	.align		8
        /*00e8*/ 	.dword	_ZN34_INTERNAL_1ec726a6_4_k_cu_f853efa96thrust24THRUST_300001_SM_1000_NS8cuda_cub3parE
	.align		8
        /*00f0*/ 	.dword	_ZN34_INTERNAL_1ec726a6_4_k_cu_f853efa96thrust24THRUST_300001_SM_1000_NS8cuda_cub10par_nosyncE
	.align		8
        /*00f8*/ 	.dword	_ZN34_INTERNAL_1ec726a6_4_k_cu_f853efa96thrust24THRUST_300001_SM_1000_NS6system6detail10sequential3seqE
	.align		8
        /*0100*/ 	.dword	_ZN34_INTERNAL_1ec726a6_4_k_cu_f853efa96thrust24THRUST_300001_SM_1000_NS12placeholders2_1E
	.align		8
        /*0108*/ 	.dword	_ZN34_INTERNAL_1ec726a6_4_k_cu_f853efa96thrust24THRUST_300001_SM_1000_NS12placeholders2_2E
	.align		8
        /*0110*/ 	.dword	_ZN34_INTERNAL_1ec726a6_4_k_cu_f853efa96thrust24THRUST_300001_SM_1000_NS12placeholders2_3E
	.align		8
        /*0118*/ 	.dword	_ZN34_INTERNAL_1ec726a6_4_k_cu_f853efa96thrust24THRUST_300001_SM_1000_NS12placeholders2_4E
	.align		8
        /*0120*/ 	.dword	_ZN34_INTERNAL_1ec726a6_4_k_cu_f853efa96thrust24THRUST_300001_SM_1000_NS12placeholders2_5E
	.align		8
        /*0128*/ 	.dword	_ZN34_INTERNAL_1ec726a6_4_k_cu_f853efa96thrust24THRUST_300001_SM_1000_NS12placeholders2_6E
	.align		8
        /*0130*/ 	.dword	_ZN34_INTERNAL_1ec726a6_4_k_cu_f853efa96thrust24THRUST_300001_SM_1000_NS12placeholders2_7E
	.align		8
        /*0138*/ 	.dword	_ZN34_INTERNAL_1ec726a6_4_k_cu_f853efa96thrust24THRUST_300001_SM_1000_NS12placeholders2_8E
	.align		8
        /*0140*/ 	.dword	_ZN34_INTERNAL_1ec726a6_4_k_cu_f853efa96thrust24THRUST_300001_SM_1000_NS12placeholders2_9E
	.align		8
        /*0148*/ 	.dword	_ZN34_INTERNAL_1ec726a6_4_k_cu_f853efa96thrust24THRUST_300001_SM_1000_NS12placeholders3_10E
	.align		8
        /*0150*/ 	.dword	_ZN34_INTERNAL_1ec726a6_4_k_cu_f853efa96thrust24THRUST_300001_SM_1000_NS3seqE
	.align		8
        /*0158*/ 	.dword	malloc


//--------------------- .text._ZN3cub18CUB_300001_SM_10006detail8for_each13static_kernelINS2_12policy_hub_t12policy_500_tEmN6thrust24THRUST_300001_SM_1000_NS8cuda_cub20__uninitialized_fill7functorINS7_10device_ptrIiEEiEEEEvT0_T1_ --------------------------
	.section	.text._ZN3cub18CUB_300001_SM_10006detail8for_each13static_kernelINS2_12policy_hub_t12policy_500_tEmN6thrust24THRUST_300001_SM_1000_NS8cuda_cub20__uninitialized_fill7functorINS7_10device_ptrIiEEiEEEEvT0_T1_,"ax",@progbits
	.align	128
        .global         _ZN3cub18CUB_300001_SM_10006detail8for_each13static_kernelINS2_12policy_hub_t12policy_500_tEmN6thrust24THRUST_300001_SM_1000_NS8cuda_cub20__uninitialized_fill7functorINS7_10device_ptrIiEEiEEEEvT0_T1_
        .type           _ZN3cub18CUB_300001_SM_10006detail8for_each13static_kernelINS2_12policy_hub_t12policy_500_tEmN6thrust24THRUST_300001_SM_1000_NS8cuda_cub20__uninitialized_fill7functorINS7_10device_ptrIiEEiEEEEvT0_T1_,@function
        .size           _ZN3cub18CUB_300001_SM_10006detail8for_each13static_kernelINS2_12policy_hub_t12policy_500_tEmN6thrust24THRUST_300001_SM_1000_NS8cuda_cub20__uninitialized_fill7functorINS7_10device_ptrIiEEiEEEEvT0_T1_,(.L_x_69 - _ZN3cub18CUB_300001_SM_10006detail8for_each13static_kernelINS2_12policy_hub_t12policy_500_tEmN6thrust24THRUST_300001_SM_1000_NS8cuda_cub20__uninitialized_fill7functorINS7_10device_ptrIiEEiEEEEvT0_T1_)
        .other          _ZN3cub18CUB_300001_SM_10006detail8for_each13static_kernelINS2_12policy_hub_t12policy_500_tEmN6thrust24THRUST_300001_SM_1000_NS8cuda_cub20__uninitialized_fill7functorINS7_10device_ptrIiEEiEEEEvT0_T1_,@"STO_CUDA_ENTRY STV_DEFAULT"
_ZN3cub18CUB_300001_SM_10006detail8for_each13static_kernelINS2_12policy_hub_t12policy_500_tEmN6thrust24THRUST_300001_SM_1000_NS8cuda_cub20__uninitialized_fill7functorINS7_10device_ptrIiEEiEEEEvT0_T1_:
.text._ZN3cub18CUB_300001_SM_10006detail8for_each13static_kernelINS2_12policy_hub_t12policy_500_tEmN6thrust24THRUST_300001_SM_1000_NS8cuda_cub20__uninitialized_fill7functorINS7_10device_ptrIiEEiEEEEvT0_T1_:
[----:B------:R-:W-:Y:S08]  /*0000*/  LDC R1, c[0x0][0x37c] ;  /* 0x0000df00ff017b82 */ /* 0x000ff00000000800 */
[----:B------:R-:W0:Y:S01]  /*0010*/  S2UR UR4, SR_CTAID.X ;  /* 0x00000000000479c3 */ /* 0x000e220000002500 */
[----:B------:R-:W1:Y:S01]  /*0020*/  LDCU.64 UR6, c[0x0][0x380] ;  /* 0x00007000ff0677ac */ /* 0x000e620008000a00 */
[----:B------:R-:W2:Y:S01]  /*0030*/  LDCU.64 UR8, c[0x0][0x358] ;  /* 0x00006b00ff0877ac */ /* 0x000ea20008000a00 */
[----:B0-----:R-:W-:-:S04]  /*0040*/  UIMAD.WIDE.U32 UR4, UR4, 0x200, URZ ;  /* 0x00000200040478a5 */ /* 0x001fc8000f8e00ff */
[----:B-1----:R-:W-:-:S04]  /*0050*/  UIADD3 UR6, UP0, UPT, -UR4, UR6, URZ ;  /* 0x0000000604067290 */ /* 0x002fc8000ff1e1ff */
[----:B------:R-:W-:Y:S02]  /*0060*/  UIADD3.X UR7, UPT, UPT, ~UR5, UR7, URZ, UP0, !UPT ;  /* 0x0000000705077290 */ /* 0x000fe400087fe5ff */
[----:B------:R-:W-:-:S04]  /*0070*/  UISETP.GE.U32.AND UP0, UPT, UR6, 0x200, UPT ;  /* 0x000002000600788c */ /* 0x000fc8000bf06070 */
[----:B------:R-:W-:-:S09]  /*0080*/  UISETP.GE.U32.AND.EX UP0, UPT, UR7, URZ, UPT, UP0 ;  /* 0x000000ff0700728c */ /* 0x000fd2000bf06100 */
[----:B--2---:R-:W-:Y:S05]  /*0090*/  BRA.U !UP0, `(.L_x_0) ;  /* 0x0000000108287547 */ /* 0x004fea000b800000 */
[----:B------:R-:W0:Y:S01]  /*00a0*/  S2R R0, SR_TID.X ;  /* 0x0000000000007919 */ /* 0x000e220000002100 */
[----:B------:R-:W1:Y:S01]  /*00b0*/  LDCU.64 UR6, c[0x0][0x388] ;  /* 0x00007100ff0677ac */ /* 0x000e620008000a00 */
[----:B------:R-:W2:Y:S01]  /*00c0*/  LDC R5, c[0x0][0x390] ;  /* 0x0000e400ff057b82 */ /* 0x000ea20000000800 */
[----:B0-----:R-:W-:-:S05]  /*00d0*/  IADD3 R0, P0, PT, R0, UR4, RZ ;  /* 0x0000000400007c10 */ /* 0x001fca000ff1e0ff */
[----:B------:R-:W-:Y:S01]  /*00e0*/  IMAD.X R3, RZ, RZ, UR5, P0 ;  /* 0x00000005ff037e24 */ /* 0x000fe200080e06ff */
[----:B-1----:R-:W-:-:S04]  /*00f0*/  LEA R2, P0, R0, UR6, 0x2 ;  /* 0x0000000600027c11 */ /* 0x002fc8000f8010ff */
[----:B------:R-:W-:-:S05]  /*0100*/  LEA.HI.X R3, R0, UR7, R3, 0x2, P0 ;  /* 0x0000000700037c11 */ /* 0x000fca00080f1403 */
[----:B--2---:R-:W-:Y:S04]  /*0110*/  STG.E desc[UR8][R2.64], R5 ;  /* 0x0000000502007986 */ /* 0x004fe8000c101908 */
[----:B------:R-:W-:Y:S01]  /*0120*/  STG.E desc[UR8][R2.64+0x400], R5 ;  /* 0x0004000502007986 */ /* 0x000fe2000c101908 */
[----:B------:R-:W-:Y:S05]  /*0130*/  EXIT ;  /* 0x000000000000794d */ /* 0x000fea0003800000 */
.L_x_0:
[----:B------:R-:W0:Y:S01]  /*0140*/  S2R R0, SR_TID.X ;  /* 0x0000000000007919 */ /* 0x000e220000002100 */
[----:B------:R-:W-:Y:S01]  /*0150*/  IMAD.U32 R2, RZ, RZ, UR7 ;  /* 0x00000007ff027e24 */ /* 0x000fe2000f8e00ff */
[----:B------:R-:W1:Y:S01]  /*0160*/  LDCU.64 UR10, c[0x0][0x388] ;  /* 0x00007100ff0a77ac */ /* 0x000e620008000a00 */
[----:B------:R-:W-:Y:S01]  /*0170*/  IMAD.U32 R4, RZ, RZ, UR7 ;  /* 0x00000007ff047e24 */ /* 0x000fe2000f8e00ff */
[----:B0-----:R-:W-:-:S04]  /*0180*/  ISETP.LT.U32.AND P0, PT, R0, UR6, PT ;  /* 0x0000000600007c0c */ /* 0x001fc8000bf01070 */
[----:B------:R-:W-:Y:S01]  /*0190*/  ISETP.GT.U32.AND.EX P0, PT, R2, RZ, PT, P0 ;  /* 0x000000ff0200720c */ /* 0x000fe20003f04100 */
[C---:B------:R-:W-:Y:S01]  /*01a0*/  VIADD R2, R0.reuse, 0x100 ;  /* 0x0000010000027836 */ /* 0x040fe20000000000 */
[----:B------:R-:W-:-:S04]  /*01b0*/  IADD3 R0, P2, PT, R0, UR4, RZ ;  /* 0x0000000400007c10 */ /* 0x000fc8000ff5e0ff */
[----:B------:R-:W-:Y:S01]  /*01c0*/  ISETP.LT.U32.AND P1, PT, R2, UR6, PT ;  /* 0x0000000602007c0c */ /* 0x000fe2000bf21070 */
[----:B------:R-:W-:Y:S01]  /*01d0*/  IMAD.X R3, RZ, RZ, UR5, P2 ;  /* 0x00000005ff037e24 */ /* 0x000fe200090e06ff */
[----:B-1----:R-:W-:Y:S02]  /*01e0*/  LEA R2, P2, R0, UR10, 0x2 ;  /* 0x0000000a00027c11 */ /* 0x002fe4000f8410ff */
[----:B------:R-:W-:Y:S02]  /*01f0*/  ISETP.GT.U32.AND.EX P1, PT, R4, RZ, PT, P1 ;  /* 0x000000ff0400720c */ /* 0x000fe40003f24110 */
[----:B------:R-:W-:Y:S01]  /*0200*/  LEA.HI.X R3, R0, UR11, R3, 0x2, P2 ;  /* 0x0000000b00037c11 */ /* 0x000fe200090f1403 */
[----:B------:R-:W0:Y:S04]  /*0210*/  @P0 LDC R5, c[0x0][0x390] ;  /* 0x0000e400ff050b82 */ /* 0x000e280000000800 */
[----:B0-----:R0:W-:Y:S06]  /*0220*/  @P0 STG.E desc[UR8][R2.64], R5 ;  /* 0x0000000502000986 */ /* 0x0011ec000c101908 */
[----:B------:R-:W-:Y:S05]  /*0230*/  @!P1 EXIT ;  /* 0x000000000000994d */ /* 0x000fea0003800000 */
[----:B0-----:R-:W0:Y:S02]  /*0240*/  LDC R5, c[0x0][0x390] ;  /* 0x0000e400ff057b82 */ /* 0x001e240000000800 */
[----:B0-----:R-:W-:Y:S01]  /*0250*/  STG.E desc[UR8][R2.64+0x400], R5 ;  /* 0x0004000502007986 */ /* 0x001fe2000c101908 */
[----:B------:R-:W-:Y:S05]  /*0260*/  EXIT ;  /* 0x000000000000794d */ /* 0x000fea0003800000 */
.L_x_1:
[----:B------:R-:W-:-:S00]  /*0270*/  BRA `(.L_x_1) ;  /* 0xfffffffc00fc7947 */ /* 0x000fc0000383ffff */
[----:B------:R-:W-:-:S00]  /*0280*/  NOP ;  /* 0x0000000000007918 */ /* 0x000fc00000000000 */
[----:B------:R-:W-:-:S00]  /*0290*/  NOP ;  /* 0x0000000000007918 */ /* 0x000fc00000000000 */
[----:B------:R-:W-:-:S00]  /*02a0*/  NOP ;  /* 0x0000000000007918 */ /* 0x000fc00000000000 */
[----:B------:R-:W-:-:S00]  /*02b0*/  NOP ;  /* 0x0000000000007918 */ /* 0x000fc00000000000 */
[----:B------:R-:W-:-:S00]  /*02c0*/  NOP ;  /* 0x0000000000007918 */ /* 0x000fc00000000000 */
[----:B------:R-:W-:-:S00]  /*02d0*/  NOP ;  /* 0x0000000000007918 */ /* 0x000fc00000000000 */
[----:B------:R-:W-:-:S00]  /*02e0*/  NOP ;  /* 0x0000000000007918 */ /* 0x000fc00000000000 */
[----:B------:R-:W-:-:S00]  /*02f0*/  NOP ;  /* 0x0000000000007918 */ /* 0x000fc00000000000 */
.L_x_69:


//--------------------- .text._ZN3cub18CUB_300001_SM_10006detail8for_each13static_kernelINS2_12policy_hub_t12policy_500_tEmN6thrust24THRUST_300001_SM_1000_NS8cuda_cub20__uninitialized_fill7functorINS7_10device_ptrIcEEcEEEEvT0_T1_ --------------------------
	.section	.text._ZN3cub18CUB_300001_SM_10006detail8for_each13static_kernelINS2_12policy_hub_t12policy_500_tEmN6thrust24THRUST_300001_SM_1000_NS8cuda_cub20__uninitialized_fill7functorINS7_10device_ptrIcEEcEEEEvT0_T1_,"ax",@progbits
	.align	128
        .global         _ZN3cub18CUB_300001_SM_10006detail8for_each13static_kernelINS2_12policy_hub_t12policy_500_tEmN6thrust24THRUST_300001_SM_1000_NS8cuda_cub20__uninitialized_fill7functorINS7_10device_ptrIcEEcEEEEvT0_T1_
        .type           _ZN3cub18CUB_300001_SM_10006detail8for_each13static_kernelINS2_12policy_hub_t12policy_500_tEmN6thrust24THRUST_300001_SM_1000_NS8cuda_cub20__uninitialized_fill7functorINS7_10device_ptrIcEEcEEEEvT0_T1_,@function
        .size           _ZN3cub18CUB_300001_SM_10006detail8for_each13static_kernelINS2_12policy_hub_t12policy_500_tEmN6thrust24THRUST_300001_SM_1000_NS8cuda_cub20__uninitialized_fill7functorINS7_10device_ptrIcEEcEEEEvT0_T1_,(.L_x_70 - _ZN3cub18CUB_300001_SM_10006detail8for_each13static_kernelINS2_12policy_hub_t12policy_500_tEmN6thrust24THRUST_300001_SM_1000_NS8cuda_cub20__uninitialized_fill7functorINS7_10device_ptrIcEEcEEEEvT0_T1_)
        .other          _ZN3cub18CUB_300001_SM_10006detail8for_each13static_kernelINS2_12policy_hub_t12policy_500_tEmN6thrust24THRUST_300001_SM_1000_NS8cuda_cub20__uninitialized_fill7functorINS7_10device_ptrIcEEcEEEEvT0_T1_,@"STO_CUDA_ENTRY STV_DEFAULT"
_ZN3cub18CUB_300001_SM_10006detail8for_each13static_kernelINS2_12policy_hub_t12policy_500_tEmN6thrust24THRUST_300001_SM_1000_NS8cuda_cub20__uninitialized_fill7functorINS7_10device_ptrIcEEcEEEEvT0_T1_:
.text._ZN3cub18CUB_300001_SM_10006detail8for_each13static_kernelINS2_12policy_hub_t12policy_500_tEmN6thrust24THRUST_300001_SM_1000_NS8cuda_cub20__uninitialized_fill7functorINS7_10device_ptrIcEEcEEEEvT0_T1_:
[----:B------:R-:W-:Y:S08]  /*0000*/  LDC R1, c[0x0][0x37c] ;  /* 0x0000df00ff017b82 */ /* 0x000ff00000000800 */
[----:B------:R-:W0:Y:S01]  /*0010*/  S2UR UR4, SR_CTAID.X ;  /* 0x00000000000479c3 */ /* 0x000e220000002500 */
[----:B------:R-:W1:Y:S01]  /*0020*/  LDCU.64 UR6, c[0x0][0x380] ;  /* 0x00007000ff0677ac */ /* 0x000e620008000a00 */
[----:B------:R-:W2:Y:S06]  /*0030*/  LDCU.64 UR8, c[0x0][0x358] ;  /* 0x00006b00ff0877ac */ /* 0x000eac0008000a00 */
[----:B------:R-:W3:Y:S01]  /*0040*/  LDC R5, c[0x0][0x390] ;  /* 0x0000e400ff057b82 */ /* 0x000ee20000000800 */
[----:B0-----:R-:W-:-:S04]  /*0050*/  UIMAD.WIDE.U32 UR4, UR4, 0x200, URZ ;  /* 0x00000200040478a5 */ /* 0x001fc8000f8e00ff */
[----:B-1----:R-:W-:-:S04]  /*0060*/  UIADD3 UR6, UP0, UPT, -UR4, UR6, URZ ;  /* 0x0000000604067290 */ /* 0x002fc8000ff1e1ff */
[----:B------:R-:W-:Y:S01]  /*0070*/  UIADD3.X UR7, UPT, UPT, ~UR5, UR7, URZ, UP0, !UPT ;  /* 0x0000000705077290 */ /* 0x000fe200087fe5ff */
[----:B---3--:R-:W-:Y:S01]  /*0080*/  PRMT R5, R5, 0x7770, RZ ;  /* 0x0000777005057816 */ /* 0x008fe200000000ff */
[----:B------:R-:W-:-:S04]  /*0090*/  UISETP.GE.U32.AND UP0, UPT, UR6, 0x200, UPT ;  /* 0x000002000600788c */ /* 0x000fc8000bf06070 */
[----:B------:R-:W-:-:S09]  /*00a0*/  UISETP.GE.U32.AND.EX UP0, UPT, UR7, URZ, UPT, UP0 ;  /* 0x000000ff0700728c */ /* 0x000fd2000bf06100 */
[----:B--2---:R-:W-:Y:S05]  /*00b0*/  BRA.U !UP0, `(.L_x_2) ;  /* 0x00000001081c7547 */ /* 0x004fea000b800000 */
[----:B------:R-:W0:Y:S01]  /*00c0*/  S2R R3, SR_TID.X ;  /* 0x0000000000037919 */ /* 0x000e220000002100 */
[----:B------:R-:W0:Y:S02]  /*00d0*/  LDC.64 R6, c[0x0][0x388] ;  /* 0x0000e200ff067b82 */ /* 0x000e240000000a00 */
[----:B0-----:R-:W-:-:S04]  /*00e0*/  IADD3 R2, P0, P1, R6, UR4, R3 ;  /* 0x0000000406027c10 */ /* 0x001fc8000f91e003 */
[----:B------:R-:W-:-:S05]  /*00f0*/  IADD3.X R3, PT, PT, R7, UR5, RZ, P0, P1 ;  /* 0x0000000507037c10 */ /* 0x000fca00087e24ff */
[----:B------:R-:W-:Y:S04]  /*0100*/  STG.E.U8 desc[UR8][R2.64], R5 ;  /* 0x0000000502007986 */ /* 0x000fe8000c101108 */
[----:B------:R-:W-:Y:S01]  /*0110*/  STG.E.U8 desc[UR8][R2.64+0x100], R5 ;  /* 0x0001000502007986 */ /* 0x000fe2000c101108 */
[----:B------:R-:W-:Y:S05]  /*0120*/  EXIT ;  /* 0x000000000000794d */ /* 0x000fea0003800000 */
.L_x_2:
[----:B------:R-:W0:Y:S01]  /*0130*/  S2R R3, SR_TID.X ;  /* 0x0000000000037919 */ /* 0x000e220000002100 */
[----:B------:R-:W1:Y:S01]  /*0140*/  LDC.64 R6, c[0x0][0x388] ;  /* 0x0000e200ff067b82 */ /* 0x000e620000000a00 */
[----:B------:R-:W-:Y:S02]  /*0150*/  IMAD.U32 R2, RZ, RZ, UR7 ;  /* 0x00000007ff027e24 */ /* 0x000fe4000f8e00ff */
[C---:B0-----:R-:W-:Y:S01]  /*0160*/  VIADD R0, R3.reuse, 0x100 ;  /* 0x0000010003007836 */ /* 0x041fe20000000000 */
[----:B------:R-:W-:-:S04]  /*0170*/  ISETP.LT.U32.AND P0, PT, R3, UR6, PT ;  /* 0x0000000603007c0c */ /* 0x000fc8000bf01070 */
[----:B------:R-:W-:Y:S01]  /*0180*/  ISETP.LT.U32.AND P1, PT, R0, UR6, PT ;  /* 0x0000000600007c0c */ /* 0x000fe2000bf21070 */
[----:B------:R-:W-:Y:S01]  /*0190*/  IMAD.U32 R0, RZ, RZ, UR7 ;  /* 0x00000007ff007e24 */ /* 0x000fe2000f8e00ff */
[----:B------:R-:W-:Y:S02]  /*01a0*/  ISETP.GT.U32.AND.EX P0, PT, R2, RZ, PT, P0 ;  /* 0x000000ff0200720c */ /* 0x000fe40003f04100 */
[----:B-1----:R-:W-:Y:S02]  /*01b0*/  IADD3 R2, P2, P3, R6, UR4, R3 ;  /* 0x0000000406027c10 */ /* 0x002fe4000fb5e003 */
[----:B------:R-:W-:Y:S02]  /*01c0*/  ISETP.GT.U32.AND.EX P1, PT, R0, RZ, PT, P1 ;  /* 0x000000ff0000720c */ /* 0x000fe40003f24110 */
[----:B------:R-:W-:-:S07]  /*01d0*/  IADD3.X R3, PT, PT, R7, UR5, RZ, P2, P3 ;  /* 0x0000000507037c10 */ /* 0x000fce00097e64ff */
[----:B------:R0:W-:Y:S04]  /*01e0*/  @P0 STG.E.U8 desc[UR8][R2.64], R5 ;  /* 0x0000000502000986 */ /* 0x0001e8000c101108 */
[----:B------:R-:W-:Y:S05]  /*01f0*/  @!P1 EXIT ;  /* 0x000000000000994d */ /* 0x000fea0003800000 */
[----:B------:R-:W-:Y:S01]  /*0200*/  STG.E.U8 desc[UR8][R2.64+0x100], R5 ;  /* 0x0001000502007986 */ /* 0x000fe2000c101108 */
[----:B------:R-:W-:Y:S05]  /*0210*/  EXIT ;  /* 0x000000000000794d */ /* 0x000fea0003800000 */
.L_x_3:
        /* <DEDUP_REMOVED lines=14> */
.L_x_70:


//--------------------- .text._ZN3cub18CUB_300001_SM_10006detail11EmptyKernelIvEEvv --------------------------
	.section	.text._ZN3cub18CUB_300001_SM_10006detail11EmptyKernelIvEEvv,"ax",@progbits
	.align	128
        .global         _ZN3cub18CUB_300001_SM_10006detail11EmptyKernelIvEEvv
        .type           _ZN3cub18CUB_300001_SM_10006detail11EmptyKernelIvEEvv,@function
        .size           _ZN3cub18CUB_300001_SM_10006detail11EmptyKernelIvEEvv,(.L_x_71 - _ZN3cub18CUB_300001_SM_10006detail11EmptyKernelIvEEvv)
        .other          _ZN3cub18CUB_300001_SM_10006detail11EmptyKernelIvEEvv,@"STO_CUDA_ENTRY STV_DEFAULT"
_ZN3cub18CUB_300001_SM_10006detail11EmptyKernelIvEEvv:
.text._ZN3cub18CUB_300001_SM_10006detail11EmptyKernelIvEEvv:
[----:B------:R-:W-:Y:S01]  /*0000*/  LDC R1, c[0x0][0x37c] ;  /* 0x0000df00ff017b82 */ /* 0x000fe20000000800 */
[----:B------:R-:W-:Y:S05]  /*0010*/  EXIT ;  /* 0x000000000000794d */ /* 0x000fea0003800000 */
.L_x_4:
        /* <DEDUP_REMOVED lines=14> */
.L_x_71:


//--------------------- .text._Z16findSubstitutionPciPiiS_iS0_iS0_y --------------------------
	.section	.text._Z16findSubstitutionPciPiiS_iS0_iS0_y,"ax",@progbits
	.align	128
        .global         _Z16findSubstitutionPciPiiS_iS0_iS0_y
        .type           _Z16findSubstitutionPciPiiS_iS0_iS0_y,@function
        .size           _Z16findSubstitutionPciPiiS_iS0_iS0_y,(.L_x_68 - _Z16findSubstitutionPciPiiS_iS0_iS0_y)
        .other          _Z16findSubstitutionPciPiiS_iS0_iS0_y,@"STO_CUDA_ENTRY STV_DEFAULT"
_Z16findSubstitutionPciPiiS_iS0_iS0_y:
.text._Z16findSubstitutionPciPiiS_iS0_iS0_y:
[----:B------:R-:W0:Y:S01]  /*0000*/  LDC R1, c[0x0][0x37c] ;  /* 0x0000df00ff017b82 */ /* 0x000e220000000800 */
[----:B------:R-:W1:Y:S07]  /*0010*/  S2R R0, SR_TID.X ;  /* 0x0000000000007919 */ /* 0x000e6e0000002100 */
[----:B------:R-:W1:Y:S01]  /*0020*/  S2UR UR4, SR_CTAID.X ;  /* 0x00000000000479c3 */ /* 0x000e620000002500 */
[----:B------:R-:W2:Y:S07]  /*0030*/  LDCU.64 UR6, c[0x0][0x3c8] ;  /* 0x00007900ff0677ac */ /* 0x000eae0008000a00 */
[----:B------:R-:W1:Y:S02]  /*0040*/  LDC R23, c[0x0][0x360] ;  /* 0x0000d800ff177b82 */ /* 0x000e640000000800 */
[----:B-1----:R-:W-:-:S05]  /*0050*/  IMAD R23, R23, UR4, R0 ;  /* 0x0000000417177c24 */ /* 0x002fca000f8e0200 */
[----:B--2---:R-:W-:Y:S02]  /*0060*/  ISETP.GT.U32.AND P0, PT, R23, UR6, PT ;  /* 0x0000000617007c0c */ /* 0x004fe4000bf04070 */
[----:B------:R-:W-:-:S04]  /*0070*/  SHF.R.S32.HI R2, RZ, 0x1f, R23 ;  /* 0x0000001fff027819 */ /* 0x000fc80000011417 */
[----:B------:R-:W-:-:S13]  /*0080*/  ISETP.GT.U32.AND.EX P0, PT, R2, UR7, PT, P0 ;  /* 0x0000000702007c0c */ /* 0x000fda000bf04100 */
[----:B0-----:R-:W-:Y:S05]  /*0090*/  @P0 EXIT ;  /* 0x000000000000094d */ /* 0x001fea0003800000 */
[----:B------:R-:W0:Y:S01]  /*00a0*/  LDCU UR4, c[0x0][0x388] ;  /* 0x00007100ff0477ac */ /* 0x000e220008000800 */
[----:B------:R-:W-:Y:S01]  /*00b0*/  MOV R16, 0x158 ;  /* 0x0000015800107802 */ /* 0x000fe20000000f00 */
[----:B------:R-:W-:-:S03]  /*00c0*/  IMAD.MOV.U32 R22, RZ, RZ, R23 ;  /* 0x000000ffff167224 */ /* 0x000fc600078e0017 */
[----:B------:R1:W2:Y:S01]  /*00d0*/  LDC.64 R6, c[0x4][R16] ;  /* 0x0100000010067b82 */ /* 0x0002a20000000a00 */
[----:B0-----:R-:W-:-:S06]  /*00e0*/  UIMAD.WIDE UR4, UR4, 0x4, URZ ;  /* 0x00000004040478a5 */ /* 0x001fcc000f8e02ff */
[----:B------:R-:W-:Y:S02]  /*00f0*/  IMAD.U32 R9, RZ, RZ, UR5 ;  /* 0x00000005ff097e24 */ /* 0x000fe4000f8e00ff */
[----:B------:R-:W-:Y:S02]  /*0100*/  IMAD.U32 R5, RZ, RZ, UR5 ;  /* 0x00000005ff057e24 */ /* 0x000fe4000f8e00ff */
[----:B------:R-:W-:Y:S02]  /*0110*/  IMAD.U32 R4, RZ, RZ, UR4 ;  /* 0x00000004ff047e24 */ /* 0x000fe4000f8e00ff */
[----:B------:R-:W-:Y:S02]  /*0120*/  IMAD.U32 R8, RZ, RZ, UR4 ;  /* 0x00000004ff087e24 */ /* 0x000fe4000f8e00ff */
[----:B-1----:R-:W-:-:S07]  /*0130*/  IMAD.MOV.U32 R5, RZ, RZ, R9 ;  /* 0x000000ffff057224 */ /* 0x002fce00078e0009 */
[----:B------:R-:W-:-:S07]  /*0140*/  LEPC R20, `(.L_x_5) ;  /* 0x000000001014794e */ /* 0x000fce0000000000 */
[----:B--2---:R-:W-:Y:S05]  /*0150*/  CALL.ABS.NOINC R6 ;  /* 0x0000000006007343 */ /* 0x004fea0003c00000 */
.L_x_5:
[----:B------:R-:W0:Y:S01]  /*0160*/  LDCU UR4, c[0x0][0x398] ;  /* 0x00007300ff0477ac */ /* 0x000e220008000800 */
[----:B------:R1:W2:Y:S01]  /*0170*/  LDC.64 R6, c[0x4][R16] ;  /* 0x0100000010067b82 */ /* 0x0002a20000000a00 */
[----:B------:R-:W-:Y:S01]  /*0180*/  IMAD.MOV.U32 R17, RZ, RZ, R5 ;  /* 0x000000ffff117224 */ /* 0x000fe200078e0005 */
[----:B------:R-:W3:Y:S01]  /*0190*/  LDCU UR5, c[0x0][0x398] ;  /* 0x00007300ff0577ac */ /* 0x000ee20008000800 */
[----:B-1----:R-:W-:Y:S01]  /*01a0*/  IMAD.MOV.U32 R16, RZ, RZ, R4 ;  /* 0x000000ffff107224 */ /* 0x002fe200078e0004 */
[----:B0-----:R-:W-:Y:S01]  /*01b0*/  USHF.R.S32.HI UR4, URZ, 0x1f, UR4 ;  /* 0x0000001fff047899 */ /* 0x001fe20008011404 */
[----:B---3--:R-:W-:-:S05]  /*01c0*/  IMAD.U32 R4, RZ, RZ, UR5 ;  /* 0x00000005ff047e24 */ /* 0x008fca000f8e00ff */
[----:B------:R-:W-:-:S07]  /*01d0*/  IMAD.U32 R5, RZ, RZ, UR4 ;  /* 0x00000004ff057e24 */ /* 0x000fce000f8e00ff */
[----:B------:R-:W-:-:S07]  /*01e0*/  LEPC R20, `(.L_x_6) ;  /* 0x000000001014794e */ /* 0x000fce0000000000 */
[----:B--2---:R-:W-:Y:S05]  /*01f0*/  CALL.ABS.NOINC R6 ;  /* 0x0000000006007343 */ /* 0x004fea0003c00000 */
.L_x_6:
[----:B------:R-:W0:Y:S08]  /*0200*/  LDC R11, c[0x0][0x398] ;  /* 0x0000e600ff0b7b82 */ /* 0x000e300000000800 */
[----:B------:R-:W1:Y:S01]  /*0210*/  LDC.64 R18, c[0x0][0x358] ;  /* 0x0000d600ff127b82 */ /* 0x000e620000000a00 */
[----:B0-----:R-:W-:-:S13]  /*0220*/  ISETP.GE.AND P0, PT, R11, 0x1, PT ;  /* 0x000000010b00780c */ /* 0x001fda0003f06270 */
[----:B-1----:R-:W-:Y:S05]  /*0230*/  @!P0 BRA `(.L_x_7) ;  /* 0x0000000400fc8947 */ /* 0x002fea0003800000 */
[C---:B------:R-:W-:Y:S01]  /*0240*/  ISETP.GE.U32.AND P0, PT, R11.reuse, 0x10, PT ;  /* 0x000000100b00780c */ /* 0x040fe20003f06070 */
[----:B------:R-:W-:Y:S01]  /*0250*/  IMAD.MOV.U32 R3, RZ, RZ, RZ ;  /* 0x000000ffff037224 */ /* 0x000fe200078e00ff */
[----:B------:R-:W-:-:S04]  /*0260*/  LOP3.LUT R8, R11, 0xf, RZ, 0xc0, !PT ;  /* 0x0000000f0b087812 */ /* 0x000fc800078ec0ff */
[----:B------:R-:W-:-:S07]  /*0270*/  ISETP.NE.AND P1, PT, R8, RZ, PT ;  /* 0x000000ff0800720c */ /* 0x000fce0003f25270 */
[----:B------:R-:W-:Y:S06]  /*0280*/  @!P0 BRA `(.L_x_8) ;  /* 0x0000000000e48947 */ /* 0x000fec0003800000 */
[----:B------:R-:W-:Y:S01]  /*0290*/  BSSY.RECONVERGENT B0, `(.L_x_8) ;  /* 0x0000038000007945 */ /* 0x000fe20003800200 */
[----:B------:R-:W-:Y:S01]  /*02a0*/  LOP3.LUT R3, R11, 0x7ffffff0, RZ, 0xc0, !PT ;  /* 0x7ffffff00b037812 */ /* 0x000fe200078ec0ff */
[----:B------:R-:W-:-:S07]  /*02b0*/  IMAD.MOV.U32 R0, RZ, RZ, RZ ;  /* 0x000000ffff007224 */ /* 0x000fce00078e00ff */
.L_x_9:
[----:B0-----:R-:W-:Y:S01]  /*02c0*/  IADD3 R6, P0, PT, R4, R0, RZ ;  /* 0x0000000004067210 */ /* 0x001fe20007f1e0ff */
[----:B------:R-:W-:Y:S01]  /*02d0*/  VIADD R0, R0, 0x10 ;  /* 0x0000001000007836 */ /* 0x000fe20000000000 */
[C---:B------:R-:W-:Y:S02]  /*02e0*/  R2UR UR4, R18.reuse ;  /* 0x00000000120472ca */ /* 0x040fe400000e0000 */
[C---:B------:R-:W-:Y:S01]  /*02f0*/  R2UR UR5, R19.reuse ;  /* 0x00000000130572ca */ /* 0x040fe200000e0000 */
[----:B------:R-:W-:Y:S01]  /*0300*/  IMAD.X R7, RZ, RZ, R5, P0 ;  /* 0x000000ffff077224 */ /* 0x000fe200000e0605 */
[C---:B------:R-:W-:Y:S02]  /*0310*/  R2UR UR6, R18.reuse ;  /* 0x00000000120672ca */ /* 0x040fe400000e0000 */
[----:B------:R-:W-:Y:S02]  /*0320*/  R2UR UR7, R19 ;  /* 0x00000000130772ca */ /* 0x000fe400000e0000 */
[----:B------:R-:W-:-:S02]  /*0330*/  R2UR UR8, R18 ;  /* 0x00000000120872ca */ /* 0x000fc400000e0000 */
[C---:B------:R-:W-:Y:S02]  /*0340*/  R2UR UR9, R19.reuse ;  /* 0x00000000130972ca */ /* 0x040fe400000e0000 */
[C---:B------:R-:W-:Y:S02]  /*0350*/  R2UR UR10, R18.reuse ;  /* 0x00000000120a72ca */ /* 0x040fe400000e0000 */
[C---:B------:R-:W-:Y:S01]  /*0360*/  R2UR UR11, R19.reuse ;  /* 0x00000000130b72ca */ /* 0x040fe200000e0000 */
[----:B------:R0:W-:Y:S01]  /*0370*/  ST.E.U8 desc[UR4][R6.64], RZ ;  /* 0x000000ff06007985 */ /* 0x0001e2000c101104 */
[C---:B------:R-:W-:Y:S02]  /*0380*/  R2UR UR12, R18.reuse ;  /* 0x00000000120c72ca */ /* 0x040fe400000e0000 */
[----:B------:R-:W-:Y:S01]  /*0390*/  R2UR UR13, R19 ;  /* 0x00000000130d72ca */ /* 0x000fe200000e0000 */
[----:B------:R0:W-:Y:S01]  /*03a0*/  ST.E.U8 desc[UR6][R6.64+0x1], RZ ;  /* 0x000001ff06007985 */ /* 0x0001e2000c101106 */
[----:B------:R-:W-:-:S02]  /*03b0*/  R2UR UR14, R18 ;  /* 0x00000000120e72ca */ /* 0x000fc400000e0000 */
[C---:B------:R-:W-:Y:S01]  /*03c0*/  R2UR UR15, R19.reuse ;  /* 0x00000000130f72ca */ /* 0x040fe200000e0000 */
[----:B------:R0:W-:Y:S01]  /*03d0*/  ST.E.U8 desc[UR8][R6.64+0x2], RZ ;  /* 0x000002ff06007985 */ /* 0x0001e2000c101108 */
        /* <DEDUP_REMOVED lines=27> */
[----:B------:R-:W-:Y:S02]  /*0590*/  R2UR UR34, R18 ;  /* 0x00000000122272ca */ /* 0x000fe400000e0000 */
[----:B------:R-:W-:Y:S01]  /*05a0*/  R2UR UR35, R19 ;  /* 0x00000000132372ca */ /* 0x000fe200000e0000 */
[----:B------:R0:W-:Y:S01]  /*05b0*/  ST.E.U8 desc[UR28][R6.64+0xc], RZ ;  /* 0x00000cff06007985 */ /* 0x0001e2000c10111c */
[----:B------:R-:W-:-:S03]  /*05c0*/  ISETP.NE.AND P0, PT, R0, R3, PT ;  /* 0x000000030000720c */ /* 0x000fc60003f05270 */
[----:B------:R0:W-:Y:S04]  /*05d0*/  ST.E.U8 desc[UR30][R6.64+0xd], RZ ;  /* 0x00000dff06007985 */ /* 0x0001e8000c10111e */
[----:B------:R0:W-:Y:S04]  /*05e0*/  ST.E.U8 desc[UR32][R6.64+0xe], RZ ;  /* 0x00000eff06007985 */ /* 0x0001e8000c101120 */
[----:B------:R0:W-:Y:S02]  /*05f0*/  ST.E.U8 desc[UR34][R6.64+0xf], RZ ;  /* 0x00000fff06007985 */ /* 0x0001e4000c101122 */
[----:B------:R-:W-:Y:S05]  /*0600*/  @P0 BRA `(.L_x_9) ;  /* 0xfffffffc002c0947 */ /* 0x000fea000383ffff */
[----:B------:R-:W-:Y:S05]  /*0610*/  BSYNC.RECONVERGENT B0 ;  /* 0x0000000000007941 */ /* 0x000fea0003800200 */
.L_x_8:
[----:B------:R-:W-:Y:S04]  /*0620*/  BSSY.RECONVERGENT B0, `(.L_x_7) ;  /* 0x0000040000007945 */ /* 0x000fe80003800200 */
[----:B------:R-:W-:Y:S05]  /*0630*/  @!P1 BRA `(.L_x_10) ;  /* 0x0000000000f89947 */ /* 0x000fea0003800000 */
[----:B------:R-:W-:Y:S02]  /*0640*/  ISETP.GE.U32.AND P0, PT, R8, 0x8, PT ;  /* 0x000000080800780c */ /* 0x000fe40003f06070 */
[----:B------:R-:W-:-:S04]  /*0650*/  LOP3.LUT R9, R11, 0x7, RZ, 0xc0, !PT ;  /* 0x000000070b097812 */ /* 0x000fc800078ec0ff */
[----:B------:R-:W-:-:S07]  /*0660*/  ISETP.NE.AND P1, PT, R9, RZ, PT ;  /* 0x000000ff0900720c */ /* 0x000fce0003f25270 */
[----:B------:R-:W-:Y:S06]  /*0670*/  @!P0 BRA `(.L_x_11) ;  /* 0x00000000006c8947 */ /* 0x000fec0003800000 */
[C---:B------:R-:W-:Y:S02]  /*0680*/  R2UR UR4, R18.reuse ;  /* 0x00000000120472ca */ /* 0x040fe400000e0000 */
[C---:B------:R-:W-:Y:S02]  /*0690*/  R2UR UR5, R19.reuse ;  /* 0x00000000130572ca */ /* 0x040fe400000e0000 */
[C---:B------:R-:W-:Y:S02]  /*06a0*/  R2UR UR6, R18.reuse ;  /* 0x00000000120672ca */ /* 0x040fe400000e0000 */
[C---:B------:R-:W-:Y:S02]  /*06b0*/  R2UR UR7, R19.reuse ;  /* 0x00000000130772ca */ /* 0x040fe400000e0000 */
[----:B------:R-:W-:Y:S02]  /*06c0*/  R2UR UR8, R18 ;  /* 0x00000000120872ca */ /* 0x000fe400000e0000 */
[----:B------:R-:W-:-:S02]  /*06d0*/  R2UR UR9, R19 ;  /* 0x00000000130972ca */ /* 0x000fc400000e0000 */
        /* <DEDUP_REMOVED lines=8> */
[----:B------:R-:W-:Y:S02]  /*0760*/  R2UR UR18, R18 ;  /* 0x00000000121272ca */ /* 0x000fe400000e0000 */
[----:B------:R-:W-:Y:S02]  /*0770*/  R2UR UR19, R19 ;  /* 0x00000000131372ca */ /* 0x000fe400000e0000 */
[----:B0-----:R-:W-:Y:S01]  /*0780*/  IADD3 R6, P0, PT, R4, R3, RZ ;  /* 0x0000000304067210 */ /* 0x001fe20007f1e0ff */
[----:B------:R-:W-:-:S04]  /*0790*/  VIADD R3, R3, 0x8 ;  /* 0x0000000803037836 */ /* 0x000fc80000000000 */
[----:B------:R-:W-:-:S05]  /*07a0*/  IMAD.X R7, RZ, RZ, R5, P0 ;  /* 0x000000ffff077224 */ /* 0x000fca00000e0605 */
[----:B------:R1:W-:Y:S04]  /*07b0*/  ST.E.U8 desc[UR4][R6.64], RZ ;  /* 0x000000ff06007985 */ /* 0x0003e8000c101104 */
[----:B------:R1:W-:Y:S04]  /*07c0*/  ST.E.U8 desc[UR6][R6.64+0x1], RZ ;  /* 0x000001ff06007985 */ /* 0x0003e8000c101106 */
[----:B------:R1:W-:Y:S04]  /*07d0*/  ST.E.U8 desc[UR8][R6.64+0x2], RZ ;  /* 0x000002ff06007985 */ /* 0x0003e8000c101108 */
[----:B------:R1:W-:Y:S04]  /*07e0*/  ST.E.U8 desc[UR10][R6.64+0x3], RZ ;  /* 0x000003ff06007985 */ /* 0x0003e8000c10110a */
[----:B------:R1:W-:Y:S04]  /*07f0*/  ST.E.U8 desc[UR12][R6.64+0x4], RZ ;  /* 0x000004ff06007985 */ /* 0x0003e8000c10110c */
[----:B------:R1:W-:Y:S04]  /*0800*/  ST.E.U8 desc[UR14][R6.64+0x5], RZ ;  /* 0x000005ff06007985 */ /* 0x0003e8000c10110e */
[----:B------:R1:W-:Y:S04]  /*0810*/  ST.E.U8 desc[UR16][R6.64+0x6], RZ ;  /* 0x000006ff06007985 */ /* 0x0003e8000c101110 */
[----:B------:R1:W-:Y:S02]  /*0820*/  ST.E.U8 desc[UR18][R6.64+0x7], RZ ;  /* 0x000007ff06007985 */ /* 0x0003e4000c101112 */
.L_x_11:
        /* <DEDUP_REMOVED lines=11> */
[----:B------:R-:W-:Y:S02]  /*08e0*/  R2UR UR10, R18 ;  /* 0x00000000120a72ca */ /* 0x000fe400000e0000 */
[----:B------:R-:W-:Y:S02]  /*08f0*/  R2UR UR11, R19 ;  /* 0x00000000130b72ca */ /* 0x000fe400000e0000 */
[----:B01----:R-:W-:Y:S01]  /*0900*/  IADD3 R6, P0, PT, R4, R3, RZ ;  /* 0x0000000304067210 */ /* 0x003fe20007f1e0ff */
[----:B------:R-:W-:-:S04]  /*0910*/  VIADD R3, R3, 0x4 ;  /* 0x0000000403037836 */ /* 0x000fc80000000000 */
[----:B------:R-:W-:-:S05]  /*0920*/  IMAD.X R7, RZ, RZ, R5, P0 ;  /* 0x000000ffff077224 */ /* 0x000fca00000e0605 */
[----:B------:R2:W-:Y:S04]  /*0930*/  ST.E.U8 desc[UR4][R6.64], RZ ;  /* 0x000000ff06007985 */ /* 0x0005e8000c101104 */
[----:B------:R2:W-:Y:S04]  /*0940*/  ST.E.U8 desc[UR6][R6.64+0x1], RZ ;  /* 0x000001ff06007985 */ /* 0x0005e8000c101106 */
[----:B------:R2:W-:Y:S04]  /*0950*/  ST.E.U8 desc[UR8][R6.64+0x2], RZ ;  /* 0x000002ff06007985 */ /* 0x0005e8000c101108 */
[----:B------:R2:W-:Y:S02]  /*0960*/  ST.E.U8 desc[UR10][R6.64+0x3], RZ ;  /* 0x000003ff06007985 */ /* 0x0005e4000c10110a */
.L_x_12:
[----:B------:R-:W-:Y:S05]  /*0970*/  @!P1 BRA `(.L_x_10) ;  /* 0x0000000000289947 */ /* 0x000fea0003800000 */
[----:B------:R-:W-:-:S07]  /*0980*/  IMAD.MOV.U32 R9, RZ, RZ, RZ ;  /* 0x000000ffff097224 */ /* 0x000fce00078e00ff */
.L_x_13:
[----:B0123--:R-:W-:Y:S01]  /*0990*/  IADD3 R6, P0, PT, R4, R3, RZ ;  /* 0x0000000304067210 */ /* 0x00ffe20007f1e0ff */
[----:B------:R-:W-:Y:S01]  /*09a0*/  VIADD R9, R9, 0x1 ;  /* 0x0000000109097836 */ /* 0x000fe20000000000 */
[----:B------:R-:W-:Y:S01]  /*09b0*/  R2UR UR4, R18 ;  /* 0x00000000120472ca */ /* 0x000fe200000e0000 */
[----:B------:R-:W-:Y:S01]  /*09c0*/  VIADD R3, R3, 0x1 ;  /* 0x0000000103037836 */ /* 0x000fe20000000000 */
[----:B------:R-:W-:Y:S01]  /*09d0*/  R2UR UR5, R19 ;  /* 0x00000000130572ca */ /* 0x000fe200000e0000 */
[----:B------:R-:W-:Y:S01]  /*09e0*/  IMAD.X R7, RZ, RZ, R5, P0 ;  /* 0x000000ffff077224 */ /* 0x000fe200000e0605 */
[----:B------:R-:W-:-:S11]  /*09f0*/  ISETP.NE.AND P0, PT, R9, R0, PT ;  /* 0x000000000900720c */ /* 0x000fd60003f05270 */
[----:B------:R3:W-:Y:S02]  /*0a00*/  ST.E.U8 desc[UR4][R6.64], RZ ;  /* 0x000000ff06007985 */ /* 0x0007e4000c101104 */
[----:B------:R-:W-:Y:S05]  /*0a10*/  @P0 BRA `(.L_x_13) ;  /* 0xfffffffc00dc0947 */ /* 0x000fea000383ffff */
.L_x_10:
[----:B------:R-:W-:Y:S05]  /*0a20*/  BSYNC.RECONVERGENT B0 ;  /* 0x0000000000007941 */ /* 0x000fea0003800200 */
.L_x_7:
[----:B0123--:R-:W0:Y:S01]  /*0a30*/  LDC R6, c[0x0][0x388] ;  /* 0x0000e200ff067b82 */ /* 0x00fe220000000800 */
[----:B------:R-:W-:Y:S01]  /*0a40*/  BSSY.RECONVERGENT B0, `(.L_x_14) ;  /* 0x00001b2000007945 */ /* 0x000fe20003800200 */
[----:B0-----:R-:W-:-:S13]  /*0a50*/  ISETP.GE.AND P0, PT, R6, 0x1, PT ;  /* 0x000000010600780c */ /* 0x001fda0003f06270 */
[----:B------:R-:W-:Y:S05]  /*0a60*/  @!P0 BRA `(.L_x_15) ;  /* 0x0000001800bc8947 */ /* 0x000fea0003800000 */
[----:B------:R-:W-:-:S13]  /*0a70*/  ISETP.GT.AND P0, PT, R11, RZ, PT ;  /* 0x000000ff0b00720c */ /* 0x000fda0003f04270 */
[----:B------:R-:W-:Y:S05]  /*0a80*/  @P0 BRA `(.L_x_16) ;  /* 0x0000000400540947 */ /* 0x000fea0003800000 */
[----:B------:R-:W-:Y:S01]  /*0a90*/  ISETP.GT.AND P0, PT, R6, RZ, PT ;  /* 0x000000ff0600720c */ /* 0x000fe20003f04270 */
[----:B------:R-:W-:Y:S01]  /*0aa0*/  BSSY.RECONVERGENT B1, `(.L_x_17) ;  /* 0x0000052000017945 */ /* 0x000fe20003800200 */
[----:B------:R-:W-:-:S11]  /*0ab0*/  IMAD.MOV.U32 R3, RZ, RZ, RZ ;  /* 0x000000ffff037224 */ /* 0x000fd600078e00ff */
[----:B------:R-:W-:Y:S05]  /*0ac0*/  @!P0 BRA `(.L_x_18) ;  /* 0x0000000400108947 */ /* 0x000fea0003800000 */
[----:B------:R-:W-:Y:S01]  /*0ad0*/  IMAD.IADD R0, R6, 0x1, -R3 ;  /* 0x0000000106007824 */ /* 0x000fe200078e0a03 */
[----:B------:R-:W-:-:S04]  /*0ae0*/  PLOP3.LUT P0, PT, PT, PT, PT, 0x80, 0x8 ;  /* 0x000000000008781c */ /* 0x000fc80003f0f070 */
[----:B------:R-:W-:-:S13]  /*0af0*/  ISETP.GT.AND P1, PT, R0, 0x3, PT ;  /* 0x000000030000780c */ /* 0x000fda0003f24270 */
[----:B------:R-:W-:Y:S05]  /*0b00*/  @!P1 BRA `(.L_x_19) ;  /* 0x00000000009c9947 */ /* 0x000fea0003800000 */
[----:B------:R-:W-:Y:S01]  /*0b10*/  BSSY.RECONVERGENT B2, `(.L_x_19) ;  /* 0x0000026000027945 */ /* 0x000fe20003800200 */
[----:B------:R-:W-:Y:S01]  /*0b20*/  PLOP3.LUT P0, PT, PT, PT, PT, 0x8, 0x80 ;  /* 0x000000000080781c */ /* 0x000fe20003f0e170 */
[----:B------:R-:W-:Y:S02]  /*0b30*/  IMAD.MOV.U32 R7, RZ, RZ, 0x1 ;  /* 0x00000001ff077424 */ /* 0x000fe400078e00ff */
[----:B------:R-:W-:-:S10]  /*0b40*/  VIADD R0, R6, 0xfffffffd ;  /* 0xfffffffd06007836 */ /* 0x000fd40000000000 */
.L_x_20:
[C---:B------:R-:W-:Y:S01]  /*0b50*/  R2UR UR4, R18.reuse ;  /* 0x00000000120472ca */ /* 0x040fe200000e0000 */
[--C-:B0-----:R-:W-:Y:S01]  /*0b60*/  IMAD.WIDE.U32 R10, R3, 0x4, R16.reuse ;  /* 0x00000004030a7825 */ /* 0x101fe200078e0010 */
[----:B------:R-:W-:Y:S02]  /*0b70*/  R2UR UR5, R19 ;  /* 0x00000000130572ca */ /* 0x000fe400000e0000 */
[C---:B------:R-:W-:Y:S01]  /*0b80*/  R2UR UR6, R18.reuse ;  /* 0x00000000120672ca */ /* 0x040fe200000e0000 */
[----:B------:R-:W-:Y:S01]  /*0b90*/  VIADD R13, R3, 0x2 ;  /* 0x00000002030d7836 */ /* 0x000fe20000000000 */
[----:B------:R-:W-:Y:S01]  /*0ba0*/  R2UR UR7, R19 ;  /* 0x00000000130772ca */ /* 0x000fe200000e0000 */
[----:B------:R-:W-:Y:S01]  /*0bb0*/  VIADD R15, R3, 0x3 ;  /* 0x00000003030f7836 */ /* 0x000fe20000000000 */
[----:B------:R-:W-:Y:S01]  /*0bc0*/  R2UR UR8, R18 ;  /* 0x00000000120872ca */ /* 0x000fe200000e0000 */
[----:B------:R-:W-:Y:S01]  /*0bd0*/  IMAD.WIDE.U32 R12, R13, 0x4, R16 ;  /* 0x000000040d0c7825 */ /* 0x000fe200078e0010 */
[----:B------:R-:W-:-:S02]  /*0be0*/  R2UR UR9, R19 ;  /* 0x00000000130972ca */ /* 0x000fc400000e0000 */
[C---:B------:R-:W-:Y:S01]  /*0bf0*/  IADD3 R9, PT, PT, R3.reuse, 0x1, RZ ;  /* 0x0000000103097810 */ /* 0x040fe20007ffe0ff */
[----:B------:R-:W-:Y:S01]  /*0c00*/  VIADD R3, R3, 0x4 ;  /* 0x0000000403037836 */ /* 0x000fe20000000000 */
[C---:B------:R-:W-:Y:S01]  /*0c10*/  R2UR UR10, R18.reuse ;  /* 0x00000000120a72ca */ /* 0x040fe200000e0000 */
[----:B------:R0:W-:Y:S01]  /*0c20*/  ST.E.U8 desc[UR4][R4.64], R7 ;  /* 0x0000000704007985 */ /* 0x0001e2000c101104 */
[----:B------:R-:W-:Y:S01]  /*0c30*/  R2UR UR11, R19 ;  /* 0x00000000130b72ca */ /* 0x000fe200000e0000 */
[--C-:B------:R-:W-:Y:S01]  /*0c40*/  IMAD.WIDE.U32 R8, R9, 0x4, R16.reuse ;  /* 0x0000000409087825 */ /* 0x100fe200078e0010 */
[C---:B------:R-:W-:Y:S01]  /*0c50*/  R2UR UR12, R18.reuse ;  /* 0x00000000120c72ca */ /* 0x040fe200000e0000 */
[----:B------:R0:W-:Y:S01]  /*0c60*/  ST.E desc[UR6][R10.64], RZ ;  /* 0x000000ff0a007985 */ /* 0x0001e2000c101906 */
[----:B------:R-:W-:Y:S01]  /*0c70*/  R2UR UR13, R19 ;  /* 0x00000000130d72ca */ /* 0x000fe200000e0000 */
[----:B------:R-:W-:Y:S01]  /*0c80*/  IMAD.WIDE.U32 R14, R15, 0x4, R16 ;  /* 0x000000040f0e7825 */ /* 0x000fe200078e0010 */
[----:B------:R-:W-:Y:S01]  /*0c90*/  R2UR UR14, R18 ;  /* 0x00000000120e72ca */ /* 0x000fe200000e0000 */
[----:B------:R0:W-:Y:S01]  /*0ca0*/  ST.E.U8 desc[UR8][R4.64], R7 ;  /* 0x0000000704007985 */ /* 0x0001e2000c101108 */
[----:B------:R-:W-:-:S02]  /*0cb0*/  R2UR UR15, R19 ;  /* 0x00000000130f72ca */ /* 0x000fc400000e0000 */
[C---:B------:R-:W-:Y:S02]  /*0cc0*/  R2UR UR16, R18.reuse ;  /* 0x00000000121072ca */ /* 0x040fe400000e0000 */
[C---:B------:R-:W-:Y:S01]  /*0cd0*/  R2UR UR17, R19.reuse ;  /* 0x00000000131172ca */ /* 0x040fe200000e0000 */
[----:B------:R0:W-:Y:S01]  /*0ce0*/  ST.E desc[UR10][R8.64], RZ ;  /* 0x000000ff08007985 */ /* 0x0001e2000c10190a */
[----:B------:R-:W-:Y:S02]  /*0cf0*/  R2UR UR18, R18 ;  /* 0x00000000121272ca */ /* 0x000fe400000e0000 */
[----:B------:R-:W-:Y:S01]  /*0d00*/  R2UR UR19, R19 ;  /* 0x00000000131372ca */ /* 0x000fe200000e0000 */
[----:B------:R0:W-:Y:S01]  /*0d10*/  ST.E.U8 desc[UR12][R4.64], R7 ;  /* 0x0000000704007985 */ /* 0x0001e2000c10110c */
[----:B------:R-:W-:-:S03]  /*0d20*/  ISETP.GE.AND P1, PT, R3, R0, PT ;  /* 0x000000000300720c */ /* 0x000fc60003f26270 */
[----:B------:R0:W-:Y:S04]  /*0d30*/  ST.E desc[UR14][R12.64], RZ ;  /* 0x000000ff0c007985 */ /* 0x0001e8000c10190e */
[----:B------:R0:W-:Y:S04]  /*0d40*/  ST.E.U8 desc[UR16][R4.64], R7 ;  /* 0x0000000704007985 */ /* 0x0001e8000c101110 */
[----:B------:R0:W-:Y:S02]  /*0d50*/  ST.E desc[UR18][R14.64], RZ ;  /* 0x000000ff0e007985 */ /* 0x0001e4000c101912 */
[----:B------:R-:W-:Y:S05]  /*0d60*/  @!P1 BRA `(.L_x_20) ;  /* 0xfffffffc00789947 */ /* 0x000fea000383ffff */
[----:B------:R-:W-:Y:S05]  /*0d70*/  BSYNC.RECONVERGENT B2 ;  /* 0x0000000000027941 */ /* 0x000fea0003800200 */
.L_x_19:
[----:B------:R-:W-:Y:S01]  /*0d80*/  IMAD.IADD R0, R6, 0x1, -R3 ;  /* 0x0000000106007824 */ /* 0x000fe200078e0a03 */
[----:B------:R-:W-:Y:S04]  /*0d90*/  BSSY.RECONVERGENT B2, `(.L_x_21) ;  /* 0x0000015000027945 */ /* 0x000fe80003800200 */
[----:B------:R-:W-:-:S13]  /*0da0*/  ISETP.GT.AND P1, PT, R0, 0x1, PT ;  /* 0x000000010000780c */ /* 0x000fda0003f24270 */
[----:B------:R-:W-:Y:S05]  /*0db0*/  @!P1 BRA `(.L_x_22) ;  /* 0x0000000000489947 */ /* 0x000fea0003800000 */
[C---:B------:R-:W-:Y:S01]  /*0dc0*/  R2UR UR4, R18.reuse ;  /* 0x00000000120472ca */ /* 0x040fe200000e0000 */
[----:B0-----:R-:W-:Y:S01]  /*0dd0*/  VIADD R11, R3, 0x1 ;  /* 0x00000001030b7836 */ /* 0x001fe20000000000 */
[----:B------:R-:W-:Y:S01]  /*0de0*/  R2UR UR5, R19 ;  /* 0x00000000130572ca */ /* 0x000fe200000e0000 */
[----:B------:R-:W-:Y:S01]  /*0df0*/  IMAD.MOV.U32 R0, RZ, RZ, 0x1 ;  /* 0x00000001ff007424 */ /* 0x000fe200078e00ff */
[C---:B------:R-:W-:Y:S01]  /*0e00*/  R2UR UR6, R18.reuse ;  /* 0x00000000120672ca */ /* 0x040fe200000e0000 */
[--C-:B------:R-:W-:Y:S01]  /*0e10*/  IMAD.WIDE.U32 R8, R3, 0x4, R16.reuse ;  /* 0x0000000403087825 */ /* 0x100fe200078e0010 */
[----:B------:R-:W-:Y:S02]  /*0e20*/  R2UR UR7, R19 ;  /* 0x00000000130772ca */ /* 0x000fe400000e0000 */
[----:B------:R-:W-:Y:S01]  /*0e30*/  R2UR UR8, R18 ;  /* 0x00000000120872ca */ /* 0x000fe200000e0000 */
[----:B------:R-:W-:Y:S01]  /*0e40*/  IMAD.WIDE.U32 R10, R11, 0x4, R16 ;  /* 0x000000040b0a7825 */ /* 0x000fe200078e0010 */
[----:B------:R-:W-:-:S02]  /*0e50*/  R2UR UR9, R19 ;  /* 0x00000000130972ca */ /* 0x000fc400000e0000 */
[----:B------:R-:W-:Y:S01]  /*0e60*/  R2UR UR10, R18 ;  /* 0x00000000120a72ca */ /* 0x000fe200000e0000 */
[----:B------:R-:W-:Y:S01]  /*0e70*/  VIADD R3, R3, 0x2 ;  /* 0x0000000203037836 */ /* 0x000fe20000000000 */
[----:B------:R-:W-:Y:S01]  /*0e80*/  R2UR UR11, R19 ;  /* 0x00000000130b72ca */ /* 0x000fe200000e0000 */
[----:B------:R1:W-:Y:S01]  /*0e90*/  ST.E.U8 desc[UR4][R4.64], R0 ;  /* 0x0000000004007985 */ /* 0x0003e2000c101104 */
[----:B------:R-:W-:-:S03]  /*0ea0*/  PLOP3.LUT P0, PT, PT, PT, PT, 0x8, 0x80 ;  /* 0x000000000080781c */ /* 0x000fc60003f0e170 */
[----:B------:R1:W-:Y:S04]  /*0eb0*/  ST.E desc[UR6][R8.64], RZ ;  /* 0x000000ff08007985 */ /* 0x0003e8000c101906 */
[----:B------:R1:W-:Y:S04]  /*0ec0*/  ST.E.U8 desc[UR8][R4.64], R0 ;  /* 0x0000000004007985 */ /* 0x0003e8000c101108 */
[----:B------:R1:W-:Y:S02]  /*0ed0*/  ST.E desc[UR10][R10.64], RZ ;  /* 0x000000ff0a007985 */ /* 0x0003e4000c10190a */
.L_x_22:
[----:B------:R-:W-:Y:S05]  /*0ee0*/  BSYNC.RECONVERGENT B2 ;  /* 0x0000000000027941 */ /* 0x000fea0003800200 */
.L_x_21:
[----:B------:R-:W-:-:S13]  /*0ef0*/  ISETP.NE.OR P0, PT, R3, R6, P0 ;  /* 0x000000060300720c */ /* 0x000fda0000705670 */
[----:B------:R-:W-:Y:S05]  /*0f00*/  @!P0 BRA `(.L_x_23) ;  /* 0x00000000002c8947 */ /* 0x000fea0003800000 */
.L_x_18:
[----:B-1----:R-:W-:-:S07]  /*0f10*/  IMAD.MOV.U32 R0, RZ, RZ, 0x1 ;  /* 0x00000001ff007424 */ /* 0x002fce00078e00ff */
.L_x_24:
[----:B0-2---:R-:W-:Y:S01]  /*0f20*/  IMAD.WIDE.U32 R8, R3, 0x4, R16 ;  /* 0x0000000403087825 */ /* 0x005fe200078e0010 */
[C---:B------:R-:W-:Y:S02]  /*0f30*/  R2UR UR4, R18.reuse ;  /* 0x00000000120472ca */ /* 0x040fe400000e0000 */
[----:B------:R-:W-:Y:S01]  /*0f40*/  R2UR UR5, R19 ;  /* 0x00000000130572ca */ /* 0x000fe200000e0000 */
[----:B------:R-:W-:Y:S01]  /*0f50*/  VIADD R3, R3, 0x1 ;  /* 0x0000000103037836 */ /* 0x000fe20000000000 */
[----:B------:R-:W-:Y:S02]  /*0f60*/  R2UR UR6, R18 ;  /* 0x00000000120672ca */ /* 0x000fe400000e0000 */
[----:B------:R-:W-:Y:S02]  /*0f70*/  R2UR UR7, R19 ;  /* 0x00000000130772ca */ /* 0x000fe400000e0000 */
[----:B------:R-:W-:-:S07]  /*0f80*/  ISETP.NE.AND P0, PT, R3, R6, PT ;  /* 0x000000060300720c */ /* 0x000fce0003f05270 */
[----:B------:R2:W-:Y:S04]  /*0f90*/  ST.E.U8 desc[UR4][R4.64], R0 ;  /* 0x0000000004007985 */ /* 0x0005e8000c101104 */
[----:B------:R2:W-:Y:S02]  /*0fa0*/  ST.E desc[UR6][R8.64], RZ ;  /* 0x000000ff08007985 */ /* 0x0005e4000c101906 */
[----:B------:R-:W-:Y:S05]  /*0fb0*/  @P0 BRA `(.L_x_24) ;  /* 0xfffffffc00d80947 */ /* 0x000fea000383ffff */
.L_x_23:
[----:B------:R-:W-:Y:S05]  /*0fc0*/  BSYNC.RECONVERGENT B1 ;  /* 0x0000000000017941 */ /* 0x000fea0003800200 */
.L_x_17:
[----:B------:R-:W-:Y:S05]  /*0fd0*/  BRA `(.L_x_15) ;  /* 0x0000001400607947 */ /* 0x000fea0003800000 */
.L_x_16:
[----:B------:R-:W-:Y:S02]  /*0fe0*/  IMAD.IADD R6, R11, 0x1, -R6 ;  /* 0x000000010b067824 */ /* 0x000fe400078e0a06 */
[----:B------:R-:W-:-:S07]  /*0ff0*/  IMAD.MOV.U32 R3, RZ, RZ, RZ ;  /* 0x000000ffff037224 */ /* 0x000fce00078e00ff */
.L_x_47:
[----:B------:R-:W0:Y:S01]  /*1000*/  LDCU UR4, c[0x0][0x398] ;  /* 0x00007300ff0477ac */ /* 0x000e220008000800 */
[----:B------:R-:W1:Y:S01]  /*1010*/  LDC R9, c[0x0][0x388] ;  /* 0x0000e200ff097b82 */ /* 0x000e620000000800 */
[----:B------:R-:W-:Y:S01]  /*1020*/  LOP3.LUT R0, RZ, R3, RZ, 0x33, !PT ;  /* 0x00000003ff007212 */ /* 0x000fe200078e33ff */
[----:B------:R-:W-:Y:S01]  /*1030*/  BSSY.RECONVERGENT B3, `(.L_x_25) ;  /* 0x00000f4000037945 */ /* 0x000fe20003800200 */
[----:B------:R-:W-:Y:S02]  /*1040*/  IMAD.MOV.U32 R10, RZ, RZ, 0x1 ;  /* 0x00000001ff0a7424 */ /* 0x000fe400078e00ff */
[----:B------:R-:W-:Y:S02]  /*1050*/  IMAD.MOV.U32 R7, RZ, RZ, RZ ;  /* 0x000000ffff077224 */ /* 0x000fe400078e00ff */
[----:B0-----:R-:W-:-:S05]  /*1060*/  VIADD R8, R0, UR4 ;  /* 0x0000000400087c36 */ /* 0x001fca0008000000 */
[----:B------:R-:W-:-:S04]  /*1070*/  ISETP.GT.AND P0, PT, R8, R6, PT ;  /* 0x000000060800720c */ /* 0x000fc80003f04270 */
[----:B-1----:R-:W-:-:S13]  /*1080*/  ISETP.LE.U32.AND P0, PT, R9, UR4, P0 ;  /* 0x0000000409007c0c */ /* 0x002fda0008703070 */
[----:B------:R-:W-:Y:S05]  /*1090*/  @!P0 BRA `(.L_x_26) ;  /* 0x0000000c00b48947 */ /* 0x000fea0003800000 */
[--C-:B------:R-:W-:Y:S01]  /*10a0*/  IADD3 R7, PT, PT, -R3, -0x2, R9.reuse ;  /* 0xfffffffe03077810 */ /* 0x100fe20007ffe109 */
[----:B------:R-:W-:Y:S01]  /*10b0*/  IMAD.IADD R0, R0, 0x1, R9 ;  /* 0x0000000100007824 */ /* 0x000fe200078e0209 */
[----:B------:R-:W-:Y:S01]  /*10c0*/  BSSY.RECONVERGENT B2, `(.L_x_27) ;  /* 0x00000d1000027945 */ /* 0x000fe20003800200 */
[----:B------:R-:W-:Y:S01]  /*10d0*/  IMAD.MOV.U32 R10, RZ, RZ, 0x1 ;  /* 0x00000001ff0a7424 */ /* 0x000fe200078e00ff */
[----:B------:R-:W-:Y:S01]  /*10e0*/  ISETP.GE.U32.AND P0, PT, R7, 0x3, PT ;  /* 0x000000030700780c */ /* 0x000fe20003f06070 */
[----:B------:R-:W-:Y:S01]  /*10f0*/  IMAD.MOV.U32 R7, RZ, RZ, RZ ;  /* 0x000000ffff077224 */ /* 0x000fe200078e00ff */
[----:B------:R-:W-:-:S11]  /*1100*/  LOP3.LUT R11, R0, 0x3, RZ, 0xc0, !PT ;  /* 0x00000003000b7812 */ /* 0x000fd600078ec0ff */
[----:B------:R-:W-:Y:S05]  /*1110*/  @!P0 BRA `(.L_x_28) ;  /* 0x0000000c002c8947 */ /* 0x000fea0003800000 */
[----:B------:R-:W-:Y:S01]  /*1120*/  LOP3.LUT R21, R0, 0xfffffffc, RZ, 0xc0, !PT ;  /* 0xfffffffc00157812 */ /* 0x000fe200078ec0ff */
[----:B------:R-:W-:Y:S01]  /*1130*/  BSSY.RELIABLE B1, `(.L_x_29) ;  /* 0x00000ad000017945 */ /* 0x000fe20003800100 */
[----:B------:R-:W-:Y:S02]  /*1140*/  IMAD.MOV.U32 R0, RZ, RZ, RZ ;  /* 0x000000ffff007224 */ /* 0x000fe400078e00ff */
[----:B------:R-:W-:Y:S01]  /*1150*/  ISETP.GT.AND P0, PT, R21, RZ, PT ;  /* 0x000000ff1500720c */ /* 0x000fe20003f04270 */
[----:B------:R-:W-:Y:S02]  /*1160*/  IMAD.MOV.U32 R10, RZ, RZ, 0x1 ;  /* 0x00000001ff0a7424 */ /* 0x000fe400078e00ff */
[----:B------:R-:W-:-:S10]  /*1170*/  IMAD.MOV.U32 R7, RZ, RZ, RZ ;  /* 0x000000ffff077224 */ /* 0x000fd400078e00ff */
[----:B------:R-:W-:Y:S05]  /*1180*/  @!P0 BRA `(.L_x_30) ;  /* 0x00000008009c8947 */ /* 0x000fea0003800000 */
[----:B------:R-:W-:Y:S01]  /*1190*/  IMAD.IADD R9, R21, 0x1, -R0 ;  /* 0x0000000115097824 */ /* 0x000fe200078e0a00 */
[----:B------:R-:W-:Y:S01]  /*11a0*/  BSSY.RECONVERGENT B4, `(.L_x_31) ;  /* 0x000006a000047945 */ /* 0x000fe20003800200 */
[----:B------:R-:W-:-:S03]  /*11b0*/  PLOP3.LUT P0, PT, PT, PT, PT, 0x80, 0x8 ;  /* 0x000000000008781c */ /* 0x000fc60003f0f070 */
[----:B------:R-:W-:-:S13]  /*11c0*/  ISETP.GT.AND P1, PT, R9, 0xc, PT ;  /* 0x0000000c0900780c */ /* 0x000fda0003f24270 */
[----:B------:R-:W-:Y:S05]  /*11d0*/  @!P1 BRA `(.L_x_32) ;  /* 0x0000000400989947 */ /* 0x000fea0003800000 */
[----:B------:R-:W-:Y:S01]  /*11e0*/  PLOP3.LUT P0, PT, PT, PT, PT, 0x8, 0x80 ;  /* 0x000000000080781c */ /* 0x000fe20003f0e170 */
[----:B------:R-:W-:-:S12]  /*11f0*/  VIADD R9, R21, 0xfffffff4 ;  /* 0xfffffff415097836 */ /* 0x000fd80000000000 */
.L_x_33:
[----:B------:R-:W-:Y:S01]  /*1200*/  SHF.R.S32.HI R13, RZ, 0x1f, R8 ;  /* 0x0000001fff0d7819 */ /* 0x000fe20000011408 */
[-C--:B------:R-:W-:Y:S02]  /*1210*/  IMAD R7, R7, R8.reuse, RZ ;  /* 0x0000000807077224 */ /* 0x080fe400078e02ff */
[----:B------:R-:W-:-:S04]  /*1220*/  IMAD.WIDE.U32 R14, R10, R8, RZ ;  /* 0x000000080a0e7225 */ /* 0x000fc800078e00ff */
[----:B------:R-:W-:Y:S02]  /*1230*/  IMAD R7, R13, R10, R7 ;  /* 0x0000000a0d077224 */ /* 0x000fe400078e0207 */
[----:B------:R-:W-:Y:S02]  /*1240*/  VIADD R13, R8, 0xffffffff ;  /* 0xffffffff080d7836 */ /* 0x000fe40000000000 */
[----:B------:R-:W-:Y:S01]  /*1250*/  VIADD R0, R0, 0x10 ;  /* 0x0000001000007836 */ /* 0x000fe20000000000 */
[----:B------:R-:W-:Y:S01]  /*1260*/  IADD3 R10, PT, PT, R15, R7, RZ ;  /* 0x000000070f0a7210 */ /* 0x000fe20007ffe0ff */
[----:B------:R-:W-:Y:S01]  /*1270*/  VIADD R15, R8, 0xfffffffe ;  /* 0xfffffffe080f7836 */ /* 0x000fe20000000000 */
[----:B------:R-:W-:Y:S02]  /*1280*/  SHF.R.S32.HI R7, RZ, 0x1f, R13 ;  /* 0x0000001fff077819 */ /* 0x000fe4000001140d */
[----:B------:R-:W-:Y:S01]  /*1290*/  ISETP.GE.AND P1, PT, R0, R9, PT ;  /* 0x000000090000720c */ /* 0x000fe20003f26270 */
[----:B------:R-:W-:-:S02]  /*12a0*/  IMAD R10, R10, R13, RZ ;  /* 0x0000000d0a0a7224 */ /* 0x000fc400078e02ff */
[----:B------:R-:W-:-:S04]  /*12b0*/  IMAD.WIDE.U32 R12, R14, R13, RZ ;  /* 0x0000000d0e0c7225 */ /* 0x000fc800078e00ff */
[----:B------:R-:W-:-:S04]  /*12c0*/  IMAD R7, R7, R14, R10 ;  /* 0x0000000e07077224 */ /* 0x000fc800078e020a */
[----:B------:R-:W-:Y:S01]  /*12d0*/  IMAD.IADD R10, R13, 0x1, R7 ;  /* 0x000000010d0a7824 */ /* 0x000fe200078e0207 */
[----:B------:R-:W-:Y:S01]  /*12e0*/  SHF.R.S32.HI R7, RZ, 0x1f, R15 ;  /* 0x0000001fff077819 */ /* 0x000fe2000001140f */
[----:B------:R-:W-:Y:S02]  /*12f0*/  VIADD R13, R8, 0xfffffffd ;  /* 0xfffffffd080d7836 */ /* 0x000fe40000000000 */
[-C--:B------:R-:W-:Y:S02]  /*1300*/  IMAD R10, R10, R15.reuse, RZ ;  /* 0x0000000f0a0a7224 */ /* 0x080fe400078e02ff */
        /* <DEDUP_REMOVED lines=61> */
[----:B------:R-:W-:-:S05]  /*16e0*/  IMAD R7, R7, R12, R10 ;  /* 0x0000000c07077224 */ /* 0x000fca00078e020a */
[----:B------:R-:W-:Y:S01]  /*16f0*/  IADD3 R10, PT, PT, R15, R7, RZ ;  /* 0x000000070f0a7210 */ /* 0x000fe20007ffe0ff */
[----:B------:R-:W-:Y:S01]  /*1700*/  VIADD R15, R8, 0xfffffff2 ;  /* 0xfffffff2080f7836 */ /* 0x000fe20000000000 */
[----:B------:R-:W-:-:S03]  /*1710*/  SHF.R.S32.HI R7, RZ, 0x1f, R13 ;  /* 0x0000001fff077819 */ /* 0x000fc6000001140d */
        /* <DEDUP_REMOVED lines=8> */
[----:B------:R-:W-:Y:S02]  /*17a0*/  IMAD R7, R7, R12, R10 ;  /* 0x0000000c07077224 */ /* 0x000fe400078e020a */
[----:B------:R-:W-:Y:S02]  /*17b0*/  VIADD R8, R8, 0xfffffff0 ;  /* 0xfffffff008087836 */ /* 0x000fe40000000000 */
[----:B------:R-:W-:Y:S01]  /*17c0*/  IMAD.IADD R10, R15, 0x1, R7 ;  /* 0x000000010f0a7824 */ /* 0x000fe200078e0207 */
[----:B------:R-:W-:-:S03]  /*17d0*/  SHF.R.S32.HI R7, RZ, 0x1f, R13 ;  /* 0x0000001fff077819 */ /* 0x000fc6000001140d */
[-C--:B------:R-:W-:Y:S02]  /*17e0*/  IMAD R10, R10, R13.reuse, RZ ;  /* 0x0000000d0a0a7224 */ /* 0x080fe400078e02ff */
[----:B------:R-:W-:-:S04]  /*17f0*/  IMAD.WIDE.U32 R12, R14, R13, RZ ;  /* 0x0000000d0e0c7225 */ /* 0x000fc800078e00ff */
[----:B------:R-:W-:Y:S02]  /*1800*/  IMAD R7, R7, R14, R10 ;  /* 0x0000000e07077224 */ /* 0x000fe400078e020a */
[----:B------:R-:W-:Y:S02]  /*1810*/  IMAD.MOV.U32 R10, RZ, RZ, R12 ;  /* 0x000000ffff0a7224 */ /* 0x000fe400078e000c */
[----:B------:R-:W-:Y:S01]  /*1820*/  IMAD.IADD R7, R13, 0x1, R7 ;  /* 0x000000010d077824 */ /* 0x000fe200078e0207 */
[----:B------:R-:W-:Y:S06]  /*1830*/  @!P1 BRA `(.L_x_33) ;  /* 0xfffffff800709947 */ /* 0x000fec000383ffff */
.L_x_32:
[----:B------:R-:W-:Y:S05]  /*1840*/  BSYNC.RECONVERGENT B4 ;  /* 0x0000000000047941 */ /* 0x000fea0003800200 */
.L_x_31:
[----:B------:R-:W-:Y:S01]  /*1850*/  IMAD.IADD R9, R21, 0x1, -R0 ;  /* 0x0000000115097824 */ /* 0x000fe200078e0a00 */
[----:B------:R-:W-:Y:S04]  /*1860*/  BSSY.RECONVERGENT B4, `(.L_x_34) ;  /* 0x0000036000047945 */ /* 0x000fe80003800200 */
[----:B------:R-:W-:-:S13]  /*1870*/  ISETP.GT.AND P1, PT, R9, 0x4, PT ;  /* 0x000000040900780c */ /* 0x000fda0003f24270 */
[----:B------:R-:W-:Y:S05]  /*1880*/  @!P1 BRA `(.L_x_35) ;  /* 0x0000000000cc9947 */ /* 0x000fea0003800000 */
[----:B------:R-:W-:Y:S01]  /*1890*/  SHF.R.S32.HI R9, RZ, 0x1f, R8 ;  /* 0x0000001fff097819 */ /* 0x000fe20000011408 */
[-C--:B------:R-:W-:Y:S01]  /*18a0*/  IMAD R7, R7, R8.reuse, RZ ;  /* 0x0000000807077224 */ /* 0x080fe200078e02ff */
[----:B------:R-:W-:Y:S01]  /*18b0*/  PLOP3.LUT P0, PT, PT, PT, PT, 0x8, 0x80 ;  /* 0x000000000080781c */ /* 0x000fe20003f0e170 */
[----:B------:R-:W-:-:S04]  /*18c0*/  IMAD.WIDE.U32 R14, R10, R8, RZ ;  /* 0x000000080a0e7225 */ /* 0x000fc800078e00ff */
[----:B------:R-:W-:Y:S02]  /*18d0*/  IMAD R7, R9, R10, R7 ;  /* 0x0000000a09077224 */ /* 0x000fe400078e0207 */
[C---:B------:R-:W-:Y:S02]  /*18e0*/  VIADD R13, R8.reuse, 0xffffffff ;  /* 0xffffffff080d7836 */ /* 0x040fe40000000000 */
[----:B------:R-:W-:Y:S02]  /*18f0*/  IMAD.IADD R10, R15, 0x1, R7 ;  /* 0x000000010f0a7824 */ /* 0x000fe400078e0207 */
[----:B------:R-:W-:Y:S01]  /*1900*/  VIADD R15, R8, 0xfffffffe ;  /* 0xfffffffe080f7836 */ /* 0x000fe20000000000 */
[----:B------:R-:W-:Y:S01]  /*1910*/  SHF.R.S32.HI R7, RZ, 0x1f, R13 ;  /* 0x0000001fff077819 */ /* 0x000fe2000001140d */
[-C--:B------:R-:W-:Y:S02]  /*1920*/  IMAD R10, R10, R13.reuse, RZ ;  /* 0x0000000d0a0a7224 */ /* 0x080fe400078e02ff */
[----:B------:R-:W-:-:S04]  /*1930*/  IMAD.WIDE.U32 R12, R14, R13, RZ ;  /* 0x0000000d0e0c7225 */ /* 0x000fc800078e00ff */
[----:B------:R-:W-:Y:S02]  /*1940*/  IMAD R7, R7, R14, R10 ;  /* 0x0000000e07077224 */ /* 0x000fe400078e020a */
[----:B------:R-:W-:Y:S02]  /*1950*/  VIADD R0, R0, 0x8 ;  /* 0x0000000800007836 */ /* 0x000fe40000000000 */
        /* <DEDUP_REMOVED lines=30> */
[----:B------:R-:W-:-:S03]  /*1b40*/  VIADD R8, R8, 0xfffffff8 ;  /* 0xfffffff808087836 */ /* 0x000fc60000000000 */
[----:B------:R-:W-:Y:S02]  /*1b50*/  IADD3 R10, PT, PT, R15, R7, RZ ;  /* 0x000000070f0a7210 */ /* 0x000fe40007ffe0ff */
[----:B------:R-:W-:-:S03]  /*1b60*/  SHF.R.S32.HI R7, RZ, 0x1f, R13 ;  /* 0x0000001fff077819 */ /* 0x000fc6000001140d */
[-C--:B------:R-:W-:Y:S02]  /*1b70*/  IMAD R10, R10, R13.reuse, RZ ;  /* 0x0000000d0a0a7224 */ /* 0x080fe400078e02ff */
[----:B------:R-:W-:-:S04]  /*1b80*/  IMAD.WIDE.U32 R12, R14, R13, RZ ;  /* 0x0000000d0e0c7225 */ /* 0x000fc800078e00ff */
[----:B------:R-:W-:Y:S02]  /*1b90*/  IMAD R7, R7, R14, R10 ;  /* 0x0000000e07077224 */ /* 0x000fe400078e020a */
[----:B------:R-:W-:Y:S02]  /*1ba0*/  IMAD.MOV.U32 R10, RZ, RZ, R12 ;  /* 0x000000ffff0a7224 */ /* 0x000fe400078e000c */
[----:B------:R-:W-:-:S07]  /*1bb0*/  IMAD.IADD R7, R13, 0x1, R7 ;  /* 0x000000010d077824 */ /* 0x000fce00078e0207 */
.L_x_35:
[----:B------:R-:W-:Y:S05]  /*1bc0*/  BSYNC.RECONVERGENT B4 ;  /* 0x0000000000047941 */ /* 0x000fea0003800200 */
.L_x_34:
[----:B------:R-:W-:-:S13]  /*1bd0*/  ISETP.EQ.AND P1, PT, R0, R21, PT ;  /* 0x000000150000720c */ /* 0x000fda0003f22270 */
[----:B------:R-:W-:Y:S05]  /*1be0*/  @!P0 BREAK.RELIABLE P1, B1 ;  /* 0x0000000000018942 */ /* 0x000fea0000800100 */
[----:B------:R-:W-:Y:S05]  /*1bf0*/  @!P0 BRA P1, `(.L_x_28) ;  /* 0x0000000000748947 */ /* 0x000fea0000800000 */
.L_x_30:
[----:B------:R-:W-:Y:S05]  /*1c00*/  BSYNC.RELIABLE B1 ;  /* 0x0000000000017941 */ /* 0x000fea0003800100 */
.L_x_29:
[----:B------:R-:W-:Y:S01]  /*1c10*/  SHF.R.S32.HI R9, RZ, 0x1f, R8 ;  /* 0x0000001fff097819 */ /* 0x000fe20000011408 */
[-C--:B------:R-:W-:Y:S02]  /*1c20*/  IMAD R7, R7, R8.reuse, RZ ;  /* 0x0000000807077224 */ /* 0x080fe400078e02ff */
[----:B------:R-:W-:-:S04]  /*1c30*/  IMAD.WIDE.U32 R14, R10, R8, RZ ;  /* 0x000000080a0e7225 */ /* 0x000fc800078e00ff */
[----:B------:R-:W-:Y:S02]  /*1c40*/  IMAD R7, R9, R10, R7 ;  /* 0x0000000a09077224 */ /* 0x000fe400078e0207 */
[----:B------:R-:W-:Y:S02]  /*1c50*/  VIADD R12, R8, 0xffffffff ;  /* 0xffffffff080c7836 */ /* 0x000fe40000000000 */
[----:B------:R-:W-:Y:S02]  /*1c60*/  IMAD.IADD R7, R15, 0x1, R7 ;  /* 0x000000010f077824 */ /* 0x000fe400078e0207 */
[----:B------:R-:W-:Y:S01]  /*1c70*/  VIADD R0, R0, 0x4 ;  /* 0x0000000400007836 */ /* 0x000fe20000000000 */
[----:B------:R-:W-:Y:S01]  /*1c80*/  SHF.R.S32.HI R9, RZ, 0x1f, R12 ;  /* 0x0000001fff097819 */ /* 0x000fe2000001140c */
[-C--:B------:R-:W-:Y:S02]  /*1c90*/  IMAD R7, R7, R12.reuse, RZ ;  /* 0x0000000c07077224 */ /* 0x080fe400078e02ff */
[----:B------:R-:W-:Y:S01]  /*1ca0*/  IMAD.WIDE.U32 R12, R14, R12, RZ ;  /* 0x0000000c0e0c7225 */ /* 0x000fe200078e00ff */
[----:B------:R-:W-:-:S03]  /*1cb0*/  ISETP.NE.AND P0, PT, R0, R21, PT ;  /* 0x000000150000720c */ /* 0x000fc60003f05270 */
[----:B------:R-:W-:Y:S02]  /*1cc0*/  IMAD R7, R9, R14, R7 ;  /* 0x0000000e09077224 */ /* 0x000fe400078e0207 */
[----:B------:R-:W-:Y:S02]  /*1cd0*/  VIADD R14, R8, 0xfffffffe ;  /* 0xfffffffe080e7836 */ /* 0x000fe40000000000 */
[----:B------:R-:W-:-:S03]  /*1ce0*/  IMAD.IADD R7, R13, 0x1, R7 ;  /* 0x000000010d077824 */ /* 0x000fc600078e0207 */
[----:B------:R-:W-:Y:S01]  /*1cf0*/  SHF.R.S32.HI R9, RZ, 0x1f, R14 ;  /* 0x0000001fff097819 */ /* 0x000fe2000001140e */
[-C--:B------:R-:W-:Y:S02]  /*1d00*/  IMAD R7, R7, R14.reuse, RZ ;  /* 0x0000000e07077224 */ /* 0x080fe400078e02ff */
        /* <DEDUP_REMOVED lines=9> */
[----:B------:R-:W-:Y:S02]  /*1da0*/  IMAD.MOV.U32 R10, RZ, RZ, R12 ;  /* 0x000000ffff0a7224 */ /* 0x000fe400078e000c */
[----:B------:R-:W-:Y:S01]  /*1db0*/  IMAD.IADD R7, R13, 0x1, R7 ;  /* 0x000000010d077824 */ /* 0x000fe200078e0207 */
[----:B------:R-:W-:Y:S06]  /*1dc0*/  @P0 BRA `(.L_x_29) ;  /* 0xfffffffc00900947 */ /* 0x000fec000383ffff */
.L_x_28:
[----:B------:R-:W-:Y:S05]  /*1dd0*/  BSYNC.RECONVERGENT B2 ;  /* 0x0000000000027941 */ /* 0x000fea0003800200 */
.L_x_27:
[----:B------:R-:W-:-:S13]  /*1de0*/  ISETP.NE.AND P0, PT, R11, RZ, PT ;  /* 0x000000ff0b00720c */ /* 0x000fda0003f05270 */
[----:B------:R-:W-:Y:S05]  /*1df0*/  @!P0 BRA `(.L_x_26) ;  /* 0x00000000005c8947 */ /* 0x000fea0003800000 */
[----:B------:R-:W-:Y:S01]  /*1e00*/  ISETP.NE.AND P0, PT, R11, 0x1, PT ;  /* 0x000000010b00780c */ /* 0x000fe20003f05270 */
[-C--:B------:R-:W-:Y:S01]  /*1e10*/  IMAD R7, R7, R8.reuse, RZ ;  /* 0x0000000807077224 */ /* 0x080fe200078e02ff */
[----:B------:R-:W-:Y:S01]  /*1e20*/  SHF.R.S32.HI R9, RZ, 0x1f, R8 ;  /* 0x0000001fff097819 */ /* 0x000fe20000011408 */
[----:B------:R-:W-:-:S04]  /*1e30*/  IMAD.WIDE.U32 R12, R10, R8, RZ ;  /* 0x000000080a0c7225 */ /* 0x000fc800078e00ff */
[----:B------:R-:W-:Y:S02]  /*1e40*/  IMAD R7, R9, R10, R7 ;  /* 0x0000000a09077224 */ /* 0x000fe400078e0207 */
[----:B------:R-:W-:Y:S02]  /*1e50*/  IMAD.MOV.U32 R10, RZ, RZ, R12 ;  /* 0x000000ffff0a7224 */ /* 0x000fe400078e000c */
[----:B------:R-:W-:Y:S02]  /*1e60*/  IMAD.IADD R7, R13, 0x1, R7 ;  /* 0x000000010d077824 */ /* 0x000fe400078e0207 */
[----:B------:R-:W-:Y:S05]  /*1e70*/  @!P0 BRA `(.L_x_26) ;  /* 0x00000000003c8947 */ /* 0x000fea0003800000 */
[----:B------:R-:W-:Y:S01]  /*1e80*/  ISETP.NE.AND P0, PT, R11, 0x2, PT ;  /* 0x000000020b00780c */ /* 0x000fe20003f05270 */
[----:B------:R-:W-:-:S04]  /*1e90*/  VIADD R12, R8, 0xffffffff ;  /* 0xffffffff080c7836 */ /* 0x000fc80000000000 */
[-C--:B------:R-:W-:Y:S01]  /*1ea0*/  IMAD R7, R7, R12.reuse, RZ ;  /* 0x0000000c07077224 */ /* 0x080fe200078e02ff */
[----:B------:R-:W-:Y:S01]  /*1eb0*/  SHF.R.S32.HI R9, RZ, 0x1f, R12 ;  /* 0x0000001fff097819 */ /* 0x000fe2000001140c */
[----:B------:R-:W-:-:S04]  /*1ec0*/  IMAD.WIDE.U32 R12, R10, R12, RZ ;  /* 0x0000000c0a0c7225 */ /* 0x000fc800078e00ff */
[----:B------:R-:W-:Y:S02]  /*1ed0*/  IMAD R7, R9, R10, R7 ;  /* 0x0000000a09077224 */ /* 0x000fe400078e0207 */
[----:B------:R-:W-:Y:S02]  /*1ee0*/  @P0 VIADD R8, R8, 0xfffffffe ;  /* 0xfffffffe08080836 */ /* 0x000fe40000000000 */
[----:B------:R-:W-:Y:S02]  /*1ef0*/  IMAD.IADD R7, R13, 0x1, R7 ;  /* 0x000000010d077824 */ /* 0x000fe400078e0207 */
[----:B------:R-:W-:Y:S01]  /*1f00*/  IMAD.MOV.U32 R10, RZ, RZ, R12 ;  /* 0x000000ffff0a7224 */ /* 0x000fe200078e000c */
[----:B------:R-:W-:Y:S01]  /*1f10*/  @P0 SHF.R.S32.HI R11, RZ, 0x1f, R8 ;  /* 0x0000001fff0b0819 */ /* 0x000fe20000011408 */
[-C--:B------:R-:W-:Y:S02]  /*1f20*/  @P0 IMAD R0, R7, R8.reuse, RZ ;  /* 0x0000000807000224 */ /* 0x080fe400078e02ff */
[----:B------:R-:W-:-:S04]  /*1f30*/  @P0 IMAD.WIDE.U32 R8, R10, R8, RZ ;  /* 0x000000080a080225 */ /* 0x000fc800078e00ff */
[----:B------:R-:W-:Y:S02]  /*1f40*/  @P0 IMAD R11, R11, R10, R0 ;  /* 0x0000000a0b0b0224 */ /* 0x000fe400078e0200 */
[----:B------:R-:W-:Y:S02]  /*1f50*/  @P0 IMAD.MOV.U32 R10, RZ, RZ, R8 ;  /* 0x000000ffff0a0224 */ /* 0x000fe400078e0008 */
[----:B------:R-:W-:-:S07]  /*1f60*/  @P0 IMAD.IADD R7, R9, 0x1, R11 ;  /* 0x0000000109070824 */ /* 0x000fce00078e020b */
.L_x_26:
[----:B------:R-:W-:Y:S05]  /*1f70*/  BSYNC.RECONVERGENT B3 ;  /* 0x0000000000037941 */ /* 0x000fea0003800200 */
.L_x_25:
[----:B------:R-:W-:Y:S01]  /*1f80*/  SHF.R.S32.HI R0, RZ, 0x1f, R22 ;  /* 0x0000001fff007819 */ /* 0x000fe20000011416 */
[----:B------:R-:W-:Y:S03]  /*1f90*/  BSSY.RECONVERGENT B1, `(.L_x_36) ;  /* 0x000001c000017945 */ /* 0x000fe60003800200 */
[----:B------:R-:W-:-:S04]  /*1fa0*/  LOP3.LUT R8, R0, R7, RZ, 0xfc, !PT ;  /* 0x0000000700087212 */ /* 0x000fc800078efcff */
[----:B------:R-:W-:-:S13]  /*1fb0*/  ISETP.NE.U32.AND P0, PT, R8, RZ, PT ;  /* 0x000000ff0800720c */ /* 0x000fda0003f05070 */
[----:B------:R-:W-:Y:S05]  /*1fc0*/  @P0 BRA `(.L_x_37) ;  /* 0x0000000000500947 */ /* 0x000fea0003800000 */
[----:B------:R-:W0:Y:S01]  /*1fd0*/  I2F.U32.RP R11, R10 ;  /* 0x0000000a000b7306 */ /* 0x000e220000209000 */
[----:B------:R-:W-:-:S07]  /*1fe0*/  ISETP.NE.U32.AND P2, PT, R10, RZ, PT ;  /* 0x000000ff0a00720c */ /* 0x000fce0003f45070 */
[----:B0-----:R-:W0:Y:S02]  /*1ff0*/  MUFU.RCP R11, R11 ;  /* 0x0000000b000b7308 */ /* 0x001e240000001000 */
[----:B0-----:R-:W-:-:S06]  /*2000*/  IADD3 R8, PT, PT, R11, 0xffffffe, RZ ;  /* 0x0ffffffe0b087810 */ /* 0x001fcc0007ffe0ff */
[----:B------:R0:W1:Y:S02]  /*2010*/  F2I.FTZ.U32.TRUNC.NTZ R9, R8 ;  /* 0x0000000800097305 */ /* 0x000064000021f000 */
[----:B0-----:R-:W-:Y:S02]  /*2020*/  IMAD.MOV.U32 R8, RZ, RZ, RZ ;  /* 0x000000ffff087224 */ /* 0x001fe400078e00ff */
[----:B-1----:R-:W-:-:S04]  /*2030*/  IMAD.MOV R13, RZ, RZ, -R9 ;  /* 0x000000ffff0d7224 */ /* 0x002fc800078e0a09 */
[----:B------:R-:W-:-:S04]  /*2040*/  IMAD R13, R13, R10, RZ ;  /* 0x0000000a0d0d7224 */ /* 0x000fc800078e02ff */
[----:B------:R-:W-:-:S06]  /*2050*/  IMAD.HI.U32 R9, R9, R13, R8 ;  /* 0x0000000d09097227 */ /* 0x000fcc00078e0008 */
[----:B------:R-:W-:-:S04]  /*2060*/  IMAD.HI.U32 R8, R9, R22, RZ ;  /* 0x0000001609087227 */ /* 0x000fc800078e00ff */
[----:B------:R-:W-:-:S04]  /*2070*/  IMAD.MOV R9, RZ, RZ, -R8 ;  /* 0x000000ffff097224 */ /* 0x000fc800078e0a08 */
[----:B------:R-:W-:-:S05]  /*2080*/  IMAD R9, R10, R9, R22 ;  /* 0x000000090a097224 */ /* 0x000fca00078e0216 */
[----:B------:R-:W-:-:S13]  /*2090*/  ISETP.GE.U32.AND P0, PT, R9, R10, PT ;  /* 0x0000000a0900720c */ /* 0x000fda0003f06070 */
[----:B------:R-:W-:Y:S02]  /*20a0*/  @P0 IMAD.IADD R9, R9, 0x1, -R10 ;  /* 0x0000000109090824 */ /* 0x000fe400078e0a0a */
[----:B------:R-:W-:-:S03]  /*20b0*/  @P0 VIADD R8, R8, 0x1 ;  /* 0x0000000108080836 */ /* 0x000fc60000000000 */
[----:B------:R-:W-:Y:S01]  /*20c0*/  ISETP.GE.U32.AND P1, PT, R9, R10, PT ;  /* 0x0000000a0900720c */ /* 0x000fe20003f26070 */
[----:B------:R-:W-:-:S12]  /*20d0*/  IMAD.MOV.U32 R9, RZ, RZ, RZ ;  /* 0x000000ffff097224 */ /* 0x000fd800078e00ff */
[----:B------:R-:W-:Y:S01]  /*20e0*/  @P1 VIADD R8, R8, 0x1 ;  /* 0x0000000108081836 */ /* 0x000fe20000000000 */
[----:B------:R-:W-:Y:S01]  /*20f0*/  @!P2 LOP3.LUT R8, RZ, R10, RZ, 0x33, !PT ;  /* 0x0000000aff08a212 */ /* 0x000fe200078e33ff */
[----:B------:R-:W-:Y:S06]  /*2100*/  BRA `(.L_x_38) ;  /* 0x0000000000107947 */ /* 0x000fec0003800000 */
.L_x_37:
[----:B------:R-:W-:-:S07]  /*2110*/  MOV R8, 0x2130 ;  /* 0x0000213000087802 */ /* 0x000fce0000000f00 */
[----:B------:R-:W-:Y:S05]  /*2120*/  CALL.REL.NOINC `($__internal_0_$__cuda_sm20_div_u64) ;  /* 0x0000001800487944 */ /* 0x000fea0003c00000 */
[----:B------:R-:W-:Y:S02]  /*2130*/  IMAD.MOV.U32 R8, RZ, RZ, R11 ;  /* 0x000000ffff087224 */ /* 0x000fe400078e000b */
[----:B------:R-:W-:-:S07]  /*2140*/  IMAD.MOV.U32 R9, RZ, RZ, R12 ;  /* 0x000000ffff097224 */ /* 0x000fce00078e000c */
.L_x_38:
[----:B------:R-:W-:Y:S05]  /*2150*/  BSYNC.RECONVERGENT B1 ;  /* 0x0000000000017941 */ /* 0x000fea0003800200 */
.L_x_36:
[----:B------:R-:W-:Y:S01]  /*2160*/  BSSY.RECONVERGENT B1, `(.L_x_39) ;  /* 0x0000017000017945 */ /* 0x000fe20003800200 */
[----:B------:R-:W-:Y:S02]  /*2170*/  IMAD.MOV.U32 R11, RZ, RZ, -0x1 ;  /* 0xffffffffff0b7424 */ /* 0x000fe400078e00ff */
[----:B------:R-:W-:-:S07]  /*2180*/  IMAD.MOV.U32 R15, RZ, RZ, RZ ;  /* 0x000000ffff0f7224 */ /* 0x000fce00078e00ff */
.L_x_43:
[----:B------:R-:W-:Y:S02]  /*2190*/  R2UR UR4, R18 ;  /* 0x00000000120472ca */ /* 0x000fe400000e0000 */
[----:B------:R-:W-:Y:S02]  /*21a0*/  R2UR UR5, R19 ;  /* 0x00000000130572ca */ /* 0x000fe400000e0000 */
[----:B------:R-:W-:-:S05]  /*21b0*/  IADD3 R12, P0, PT, R4, R15, RZ ;  /* 0x0000000f040c7210 */ /* 0x000fca0007f1e0ff */
[----:B------:R-:W-:-:S06]  /*21c0*/  IMAD.X R13, RZ, RZ, R5, P0 ;  /* 0x000000ffff0d7224 */ /* 0x000fcc00000e0605 */
[----:B------:R-:W2:Y:S01]  /*21d0*/  LD.E.U8 R12, desc[UR4][R12.64] ;  /* 0x000000040c0c7980 */ /* 0x000ea2000c101100 */
[----:B------:R-:W-:Y:S01]  /*21e0*/  BSSY.RELIABLE B2, `(.L_x_40) ;  /* 0x0000009000027945 */ /* 0x000fe20003800100 */
[----:B--2---:R-:W-:-:S13]  /*21f0*/  ISETP.NE.AND P0, PT, R12, RZ, PT ;  /* 0x000000ff0c00720c */ /* 0x004fda0003f05270 */
[----:B------:R-:W-:Y:S05]  /*2200*/  @P0 BRA `(.L_x_41) ;  /* 0x0000000000180947 */ /* 0x000fea0003800000 */
[----:B------:R-:W-:-:S05]  /*2210*/  VIADD R11, R11, 0x1 ;  /* 0x000000010b0b7836 */ /* 0x000fca0000000000 */
[----:B------:R-:W-:Y:S02]  /*2220*/  ISETP.NE.U32.AND P0, PT, R8, R11, PT ;  /* 0x0000000b0800720c */ /* 0x000fe40003f05070 */
[----:B------:R-:W-:-:S04]  /*2230*/  SHF.R.S32.HI R13, RZ, 0x1f, R11 ;  /* 0x0000001fff0d7819 */ /* 0x000fc8000001140b */
[----:B------:R-:W-:-:S13]  /*2240*/  ISETP.NE.AND.EX P0, PT, R9, R13, PT, P0 ;  /* 0x0000000d0900720c */ /* 0x000fda0003f05300 */
[----:B------:R-:W-:Y:S05]  /*2250*/  @!P0 BREAK.RELIABLE B2 ;  /* 0x0000000000028942 */ /* 0x000fea0003800100 */
[----:B------:R-:W-:Y:S05]  /*2260*/  @!P0 BRA `(.L_x_42) ;  /* 0x0000000000188947 */ /* 0x000fea0003800000 */
.L_x_41:
[----:B------:R-:W-:Y:S05]  /*2270*/  BSYNC.RELIABLE B2 ;  /* 0x0000000000027941 */ /* 0x000fea0003800100 */
.L_x_40:
[----:B------:R-:W0:Y:S01]  /*2280*/  LDCU UR4, c[0x0][0x398] ;  /* 0x00007300ff0477ac */ /* 0x000e220008000800 */
[----:B------:R-:W-:-:S05]  /*2290*/  VIADD R15, R15, 0x1 ;  /* 0x000000010f0f7836 */ /* 0x000fca0000000000 */
[----:B0-----:R-:W-:-:S13]  /*22a0*/  ISETP.NE.AND P0, PT, R15, UR4, PT ;  /* 0x000000040f007c0c */ /* 0x001fda000bf05270 */
[----:B------:R-:W-:Y:S05]  /*22b0*/  @P0 BRA `(.L_x_43) ;  /* 0xfffffffc00b40947 */ /* 0x000fea000383ffff */
[----:B------:R-:W-:-:S07]  /*22c0*/  IMAD.MOV.U32 R15, RZ, RZ, RZ ;  /* 0x000000ffff0f7224 */ /* 0x000fce00078e00ff */
.L_x_42:
[----:B------:R-:W-:Y:S05]  /*22d0*/  BSYNC.RECONVERGENT B1 ;  /* 0x0000000000017941 */ /* 0x000fea0003800200 */
.L_x_39:
[----:B------:R-:W-:Y:S01]  /*22e0*/  IADD3 R8, P0, PT, R4, R15, RZ ;  /* 0x0000000f04087210 */ /* 0x000fe20007f1e0ff */
[----:B------:R-:W-:Y:S01]  /*22f0*/  IMAD.MOV.U32 R11, RZ, RZ, 0x1 ;  /* 0x00000001ff0b7424 */ /* 0x000fe200078e00ff */
[----:B------:R-:W-:Y:S01]  /*2300*/  LOP3.LUT R14, R0, R7, RZ, 0xfc, !PT ;  /* 0x00000007000e7212 */ /* 0x000fe200078efcff */
[----:B------:R-:W-:Y:S01]  /*2310*/  IMAD.WIDE.U32 R12, R3, 0x4, R16 ;  /* 0x00000004030c7825 */ /* 0x000fe200078e0010 */
[C---:B------:R-:W-:Y:S01]  /*2320*/  R2UR UR4, R18.reuse ;  /* 0x00000000120472ca */ /* 0x040fe200000e0000 */
[----:B------:R-:W-:Y:S01]  /*2330*/  BSSY.RECONVERGENT B1, `(.L_x_44) ;  /* 0x000001e000017945 */ /* 0x000fe20003800200 */
[C---:B------:R-:W-:Y:S01]  /*2340*/  R2UR UR5, R19.reuse ;  /* 0x00000000130572ca */ /* 0x040fe200000e0000 */
[----:B------:R-:W-:Y:S01]  /*2350*/  IMAD.X R9, RZ, RZ, R5, P0 ;  /* 0x000000ffff097224 */ /* 0x000fe200000e0605 */
[----:B------:R-:W-:Y:S02]  /*2360*/  R2UR UR6, R18 ;  /* 0x00000000120672ca */ /* 0x000fe400000e0000 */
[----:B------:R-:W-:-:S02]  /*2370*/  R2UR UR7, R19 ;  /* 0x00000000130772ca */ /* 0x000fc400000e0000 */
[----:B------:R-:W-:-:S07]  /*2380*/  ISETP.NE.U32.AND P0, PT, R14, RZ, PT ;  /* 0x000000ff0e00720c */ /* 0x000fce0003f05070 */
[----:B------:R0:W-:Y:S04]  /*2390*/  ST.E.U8 desc[UR4][R8.64], R11 ;  /* 0x0000000b08007985 */ /* 0x0001e8000c101104 */
[----:B------:R0:W-:Y:S02]  /*23a0*/  ST.E desc[UR6][R12.64], R15 ;  /* 0x0000000f0c007985 */ /* 0x0001e4000c101906 */
[----:B------:R-:W-:Y:S05]  /*23b0*/  @P0 BRA `(.L_x_45) ;  /* 0x0000000000480947 */ /* 0x000fea0003800000 */
[----:B------:R-:W1:Y:S01]  /*23c0*/  I2F.U32.RP R0, R10 ;  /* 0x0000000a00007306 */ /* 0x000e620000209000 */
[----:B------:R-:W-:-:S07]  /*23d0*/  ISETP.NE.U32.AND P1, PT, R10, RZ, PT ;  /* 0x000000ff0a00720c */ /* 0x000fce0003f25070 */
[----:B-1----:R-:W0:Y:S02]  /*23e0*/  MUFU.RCP R0, R0 ;  /* 0x0000000000007308 */ /* 0x002e240000001000 */
[----:B0-----:R-:W-:-:S06]  /*23f0*/  VIADD R8, R0, 0xffffffe ;  /* 0x0ffffffe00087836 */ /* 0x001fcc0000000000 */
        /* <DEDUP_REMOVED lines=9> */
[----:B------:R-:W-:-:S05]  /*2490*/  @P0 IMAD.IADD R22, R22, 0x1, -R10 ;  /* 0x0000000116160824 */ /* 0x000fca00078e0a0a */
[----:B------:R-:W-:-:S13]  /*24a0*/  ISETP.GE.U32.AND P0, PT, R22, R10, PT ;  /* 0x0000000a1600720c */ /* 0x000fda0003f06070 */
[-C--:B------:R-:W-:Y:S02]  /*24b0*/  @P0 IADD3 R22, PT, PT, R22, -R10.reuse, RZ ;  /* 0x8000000a16160210 */ /* 0x080fe40007ffe0ff */
[----:B------:R-:W-:Y:S01]  /*24c0*/  @!P1 LOP3.LUT R22, RZ, R10, RZ, 0x33, !PT ;  /* 0x0000000aff169212 */ /* 0x000fe200078e33ff */
[----:B------:R-:W-:Y:S06]  /*24d0*/  BRA `(.L_x_46) ;  /* 0x00000000000c7947 */ /* 0x000fec0003800000 */
.L_x_45:
[----:B0-----:R-:W-:Y:S01]  /*24e0*/  IMAD.MOV.U32 R13, RZ, RZ, R10 ;  /* 0x000000ffff0d7224 */ /* 0x001fe200078e000a */
[----:B------:R-:W-:-:S07]  /*24f0*/  MOV R12, 0x2510 ;  /* 0x00002510000c7802 */ /* 0x000fce0000000f00 */
[----:B------:R-:W-:Y:S05]  /*2500*/  CALL.REL.NOINC `($__internal_1_$__cuda_sm20_rem_u64) ;  /* 0x0000001800647944 */ /* 0x000fea0003c00000 */
.L_x_46:
[----:B------:R-:W-:Y:S05]  /*2510*/  BSYNC.RECONVERGENT B1 ;  /* 0x0000000000017941 */ /* 0x000fea0003800200 */
.L_x_44:
[----:B------:R-:W0:Y:S01]  /*2520*/  LDCU UR4, c[0x0][0x388] ;  /* 0x00007100ff0477ac */ /* 0x000e220008000800 */
[----:B------:R-:W-:-:S05]  /*2530*/  VIADD R3, R3, 0x1 ;  /* 0x0000000103037836 */ /* 0x000fca0000000000 */
[----:B0-----:R-:W-:-:S13]  /*2540*/  ISETP.NE.AND P0, PT, R3, UR4, PT ;  /* 0x0000000403007c0c */ /* 0x001fda000bf05270 */
[----:B------:R-:W-:Y:S05]  /*2550*/  @P0 BRA `(.L_x_47) ;  /* 0xffffffe800a80947 */ /* 0x000fea000383ffff */
.L_x_15:
[----:B------:R-:W-:Y:S05]  /*2560*/  BSYNC.RECONVERGENT B0 ;  /* 0x0000000000007941 */ /* 0x000fea0003800200 */
.L_x_14:
[----:B------:R-:W3:Y:S01]  /*2570*/  LDCU UR4, c[0x0][0x3a8] ;  /* 0x00007500ff0477ac */ /* 0x000ee20008000800 */
[----:B-12---:R-:W-:-:S04]  /*2580*/  MOV R0, 0x158 ;  /* 0x0000015800007802 */ /* 0x006fc80000000f00 */
[----:B0-----:R0:W1:Y:S01]  /*2590*/  LDC.64 R6, c[0x4][R0] ;  /* 0x0100000000067b82 */ /* 0x0010620000000a00 */
[----:B---3--:R-:W-:-:S06]  /*25a0*/  UIMAD.WIDE UR4, UR4, 0x4, URZ ;  /* 0x00000004040478a5 */ /* 0x008fcc000f8e02ff */
[----:B------:R-:W-:Y:S02]  /*25b0*/  IMAD.U32 R9, RZ, RZ, UR5 ;  /* 0x00000005ff097e24 */ /* 0x000fe4000f8e00ff */
[----:B------:R-:W-:Y:S02]  /*25c0*/  IMAD.U32 R5, RZ, RZ, UR5 ;  /* 0x00000005ff057e24 */ /* 0x000fe4000f8e00ff */
[----:B------:R-:W-:Y:S02]  /*25d0*/  IMAD.U32 R4, RZ, RZ, UR4 ;  /* 0x00000004ff047e24 */ /* 0x000fe4000f8e00ff */
[----:B------:R-:W-:Y:S02]  /*25e0*/  IMAD.U32 R8, RZ, RZ, UR4 ;  /* 0x00000004ff087e24 */ /* 0x000fe4000f8e00ff */
[----:B0-----:R-:W-:-:S07]  /*25f0*/  IMAD.MOV.U32 R5, RZ, RZ, R9 ;  /* 0x000000ffff057224 */ /* 0x001fce00078e0009 */
[----:B------:R-:W-:-:S07]  /*2600*/  LEPC R20, `(.L_x_48) ;  /* 0x000000001014794e */ /* 0x000fce0000000000 */
[----:B-1----:R-:W-:Y:S05]  /*2610*/  CALL.ABS.NOINC R6 ;  /* 0x0000000006007343 */ /* 0x002fea0003c00000 */
.L_x_48:
[----:B------:R-:W0:Y:S01]  /*2620*/  LDC R6, c[0x0][0x3a8] ;  /* 0x0000ea00ff067b82 */ /* 0x000e220000000800 */
[----:B------:R-:W0:Y:S02]  /*2630*/  LDCU UR4, c[0x0][0x388] ;  /* 0x00007100ff0477ac */ /* 0x000e240008000800 */
[----:B0-----:R-:W-:-:S04]  /*2640*/  VIMNMX R0, PT, PT, R6, UR4, PT ;  /* 0x0000000406007c48 */ /* 0x001fc8000bfe0100 */
[----:B------:R-:W-:-:S13]  /*2650*/  ISETP.GE.AND P0, PT, R0, 0x1, PT ;  /* 0x000000010000780c */ /* 0x000fda0003f06270 */
[----:B------:R-:W-:Y:S05]  /*2660*/  @!P0 BRA `(.L_x_49) ;  /* 0x00000010004c8947 */ /* 0x000fea0003800000 */
[----:B------:R-:W-:Y:S01]  /*2670*/  LOP3.LUT R0, R6, 0x7, RZ, 0xc0, !PT ;  /* 0x0000000706007812 */ /* 0x000fe200078ec0ff */
[----:B------:R-:W-:Y:S01]  /*2680*/  BSSY.RECONVERGENT B0, `(.L_x_49) ;  /* 0x0000111000007945 */ /* 0x000fe20003800200 */
[----:B------:R-:W-:-:S03]  /*2690*/  IMAD.MOV.U32 R7, RZ, RZ, RZ ;  /* 0x000000ffff077224 */ /* 0x000fc600078e00ff */
[----:B------:R-:W-:-:S05]  /*26a0*/  VIADD R3, R0, 0xffffffff ;  /* 0xffffffff00037836 */ /* 0x000fca0000000000 */
[----:B------:R-:W-:Y:S02]  /*26b0*/  ISETP.GE.U32.AND P0, PT, R3, 0x3, PT ;  /* 0x000000030300780c */ /* 0x000fe40003f06070 */
[C---:B------:R-:W-:Y:S02]  /*26c0*/  LOP3.LUT R3, R6.reuse, 0x7ffffff8, RZ, 0xc0, !PT ;  /* 0x7ffffff806037812 */ /* 0x040fe400078ec0ff */
[----:B------:R-:W-:-:S03]  /*26d0*/  LOP3.LUT R6, R6, 0x3, RZ, 0xc0, !PT ;  /* 0x0000000306067812 */ /* 0x000fc600078ec0ff */
[----:B------:R-:W-:-:S07]  /*26e0*/  IMAD.MOV R22, RZ, RZ, -R3 ;  /* 0x000000ffff167224 */ /* 0x000fce00078e0a03 */
.L_x_61:
[----:B0-----:R-:W0:Y:S01]  /*26f0*/  LDCU UR6, c[0x0][0x3a8] ;  /* 0x00007500ff0677ac */ /* 0x001e220008000800 */
[C---:B------:R-:W-:Y:S01]  /*2700*/  IMAD.WIDE.U32 R8, R7.reuse, 0x4, R16 ;  /* 0x0000000407087825 */ /* 0x040fe200078e0010 */
[----:B-1----:R-:W1:Y:S03]  /*2710*/  LDCU.64 UR4, c[0x0][0x380] ;  /* 0x00007000ff0477ac */ /* 0x002e660008000a00 */
[----:B------:R-:W-:Y:S01]  /*2720*/  IMAD.MOV.U32 R25, RZ, RZ, RZ ;  /* 0x000000ffff197224 */ /* 0x000fe200078e00ff */
[----:B------:R-:W2:Y:S01]  /*2730*/  LDCU UR7, c[0x0][0x388] ;  /* 0x00007100ff0777ac */ /* 0x000ea20008000800 */
[----:B0-----:R-:W-:Y:S01]  /*2740*/  UISETP.GE.U32.AND UP0, UPT, UR6, 0x8, UPT ;  /* 0x000000080600788c */ /* 0x001fe2000bf06070 */
[C---:B-1----:R-:W-:Y:S01]  /*2750*/  IADD3 R10, P2, PT, R7.reuse, UR4, RZ ;  /* 0x00000004070a7c10 */ /* 0x042fe2000ff5e0ff */
[----:B------:R-:W-:-:S04]  /*2760*/  VIADD R7, R7, 0x1 ;  /* 0x0000000107077836 */ /* 0x000fc80000000000 */
[----:B------:R-:W-:Y:S01]  /*2770*/  IMAD.X R11, RZ, RZ, UR5, P2 ;  /* 0x00000005ff0b7e24 */ /* 0x000fe200090e06ff */
[----:B--2---:R-:W-:Y:S02]  /*2780*/  ISETP.NE.AND P1, PT, R7, UR7, PT ;  /* 0x0000000707007c0c */ /* 0x004fe4000bf25270 */
[----:B------:R-:W-:Y:S11]  /*2790*/  BRA.U !UP0, `(.L_x_50) ;  /* 0x0000000508fc7547 */ /* 0x000ff6000b800000 */
[----:B------:R-:W0:Y:S01]  /*27a0*/  LDCU.64 UR4, c[0x0][0x3a0] ;  /* 0x00007400ff0477ac */ /* 0x000e220008000a00 */
[----:B------:R-:W-:Y:S01]  /*27b0*/  IADD3 R26, P2, PT, R4, 0x10, RZ ;  /* 0x00000010041a7810 */ /* 0x000fe20007f5e0ff */
[----:B------:R-:W-:Y:S01]  /*27c0*/  BSSY.RECONVERGENT B1, `(.L_x_51) ;  /* 0x000007b000017945 */ /* 0x000fe20003800200 */
[----:B------:R-:W-:-:S03]  /*27d0*/  IMAD.MOV.U32 R24, RZ, RZ, R22 ;  /* 0x000000ffff187224 */ /* 0x000fc600078e0016 */
[----:B------:R-:W-:Y:S01]  /*27e0*/  IMAD.X R27, RZ, RZ, R5, P2 ;  /* 0x000000ffff1b7224 */ /* 0x000fe200010e0605 */
[----:B0-----:R-:W-:-:S04]  /*27f0*/  UIADD3 UR4, UP0, UPT, UR4, 0x3, URZ ;  /* 0x0000000304047890 */ /* 0x001fc8000ff1e0ff */
[----:B------:R-:W-:Y:S02]  /*2800*/  UIADD3.X UR5, UPT, UPT, URZ, UR5, URZ, UP0, !UPT ;  /* 0x00000005ff057290 */ /* 0x000fe400087fe4ff */
[----:B------:R-:W-:-:S04]  /*2810*/  IMAD.U32 R12, RZ, RZ, UR4 ;  /* 0x00000004ff0c7e24 */ /* 0x000fc8000f8e00ff */
[----:B------:R-:W-:-:S07]  /*2820*/  IMAD.U32 R13, RZ, RZ, UR5 ;  /* 0x00000005ff0d7e24 */ /* 0x000fce000f8e00ff */
.L_x_52:
[C---:B------:R-:W-:Y:S02]  /*2830*/  R2UR UR4, R18.reuse ;  /* 0x00000000120472ca */ /* 0x040fe400000e0000 */
[C---:B------:R-:W-:Y:S02]  /*2840*/  R2UR UR5, R19.reuse ;  /* 0x00000000130572ca */ /* 0x040fe400000e0000 */
[----:B------:R-:W-:Y:S02]  /*2850*/  R2UR UR6, R18 ;  /* 0x00000000120672ca */ /* 0x000fe400000e0000 */
[----:B------:R-:W-:-:S09]  /*2860*/  R2UR UR7, R19 ;  /* 0x00000000130772ca */ /* 0x000fd200000e0000 */
[----:B------:R-:W2:Y:S04]  /*2870*/  LDG.E.U8 R25, desc[UR4][R10.64] ;  /* 0x000000040a197981 */ /* 0x000ea8000c1e1100 */
[----:B0-----:R-:W2:Y:S02]  /*2880*/  LDG.E.U8 R14, desc[UR6][R12.64+-0x3] ;  /* 0xfffffd060c0e7981 */ /* 0x001ea4000c1e1100 */
[----:B--2---:R-:W-:-:S13]  /*2890*/  ISETP.NE.AND P2, PT, R25, R14, PT ;  /* 0x0000000e1900720c */ /* 0x004fda0003f45270 */
[----:B------:R-:W-:Y:S01]  /*28a0*/  @!P2 R2UR UR4, R18 ;  /* 0x000000001204a2ca */ /* 0x000fe200000e0000 */
[----:B------:R-:W0:Y:S01]  /*28b0*/  @!P2 LDC.64 R14, c[0x0][0x390] ;  /* 0x0000e400ff0eab82 */ /* 0x000e220000000a00 */
[----:B------:R-:W-:-:S13]  /*28c0*/  @!P2 R2UR UR5, R19 ;  /* 0x000000001305a2ca */ /* 0x000fda00000e0000 */
[----:B------:R-:W0:Y:S01]  /*28d0*/  @!P2 LD.E R21, desc[UR4][R8.64] ;  /* 0x000000040815a980 */ /* 0x000e22000c101900 */
[----:B------:R-:W-:Y:S02]  /*28e0*/  @!P2 R2UR UR6, R18 ;  /* 0x000000001206a2ca */ /* 0x000fe400000e0000 */
[----:B------:R-:W-:Y:S01]  /*28f0*/  @!P2 R2UR UR7, R19 ;  /* 0x000000001307a2ca */ /* 0x000fe200000e0000 */
[----:B0-----:R-:W-:-:S05]  /*2900*/  @!P2 IMAD.WIDE R14, R21, 0x4, R14 ;  /* 0x00000004150ea825 */ /* 0x001fca00078e020e */
[----:B------:R0:W2:Y:S01]  /*2910*/  @!P2 LDG.E R29, desc[UR4][R14.64] ;  /* 0x000000040e1da981 */ /* 0x0000a2000c1e1900 */
[----:B------:R-:W-:Y:S02]  /*2920*/  R2UR UR8, R18 ;  /* 0x00000000120872ca */ /* 0x000fe400000e0000 */
[----:B------:R-:W-:Y:S01]  /*2930*/  R2UR UR9, R19 ;  /* 0x00000000130972ca */ /* 0x000fe200000e0000 */
[----:B0-----:R-:W-:Y:S02]  /*2940*/  IMAD.MOV.U32 R14, RZ, RZ, R26 ;  /* 0x000000ffff0e7224 */ /* 0x001fe400078e001a */
[----:B------:R-:W-:-:S05]  /*2950*/  IMAD.MOV.U32 R15, RZ, RZ, R27 ;  /* 0x000000ffff0f7224 */ /* 0x000fca00078e001b */
[----:B--2---:R0:W-:Y:S04]  /*2960*/  @!P2 ST.E desc[UR4][R14.64+-0x10], R29 ;  /* 0xfffff01d0e00a985 */ /* 0x0041e8000c101904 */
[----:B------:R-:W2:Y:S04]  /*2970*/  @!P2 LDG.E.U8 R25, desc[UR6][R10.64] ;  /* 0x000000060a19a981 */ /* 0x000ea8000c1e1100 */
[----:B------:R-:W3:Y:S01]  /*2980*/  LDG.E.U8 R20, desc[UR8][R12.64+-0x2] ;  /* 0xfffffe080c147981 */ /* 0x000ee2000c1e1100 */
[----:B--2---:R-:W-:-:S04]  /*2990*/  PRMT R21, R25, 0x9910, RZ ;  /* 0x0000991019157816 */ /* 0x004fc800000000ff */
[----:B---3--:R-:W-:-:S13]  /*29a0*/  ISETP.NE.AND P2, PT, R21, R20, PT ;  /* 0x000000141500720c */ /* 0x008fda0003f45270 */
[----:B------:R-:W-:Y:S01]  /*29b0*/  @!P2 R2UR UR4, R18 ;  /* 0x000000001204a2ca */ /* 0x000fe200000e0000 */
[----:B------:R-:W1:Y:S01]  /*29c0*/  @!P2 LDC.64 R20, c[0x0][0x390] ;  /* 0x0000e400ff14ab82 */ /* 0x000e620000000a00 */
[----:B------:R-:W-:-:S13]  /*29d0*/  @!P2 R2UR UR5, R19 ;  /* 0x000000001305a2ca */ /* 0x000fda00000e0000 */
[----:B------:R-:W1:Y:S01]  /*29e0*/  @!P2 LD.E R27, desc[UR4][R8.64] ;  /* 0x00000004081ba980 */ /* 0x000e62000c101900 */
[----:B------:R-:W-:Y:S02]  /*29f0*/  @!P2 R2UR UR6, R18 ;  /* 0x000000001206a2ca */ /* 0x000fe400000e0000 */
[----:B------:R-:W-:Y:S01]  /*2a00*/  @!P2 R2UR UR7, R19 ;  /* 0x000000001307a2ca */ /* 0x000fe200000e0000 */
[----:B-1----:R-:W-:-:S05]  /*2a10*/  @!P2 IMAD.WIDE R20, R27, 0x4, R20 ;  /* 0x000000041b14a825 */ /* 0x002fca00078e0214 */
[----:B------:R-:W2:Y:S04]  /*2a20*/  @!P2 LDG.E R27, desc[UR4][R20.64] ;  /* 0x00000004141ba981 */ /* 0x000ea8000c1e1900 */
[----:B--2---:R1:W-:Y:S04]  /*2a30*/  @!P2 ST.E desc[UR4][R14.64+-0xc], R27 ;  /* 0xfffff41b0e00a985 */ /* 0x0043e8000c101904 */
[----:B------:R-:W0:Y:S04]  /*2a40*/  @!P2 LDG.E.U8 R25, desc[UR6][R10.64] ;  /* 0x000000060a19a981 */ /* 0x000e28000c1e1100 */
[----:B------:R-:W2:Y:S01]  /*2a50*/  LDG.E.U8 R26, desc[UR8][R12.64+-0x1] ;  /* 0xffffff080c1a7981 */ /* 0x000ea2000c1e1100 */
[----:B0-----:R-:W-:-:S04]  /*2a60*/  PRMT R29, R25, 0x9910, RZ ;  /* 0x00009910191d7816 */ /* 0x001fc800000000ff */
        /* <DEDUP_REMOVED lines=8> */
[----:B-1----:R-:W2:Y:S04]  /*2af0*/  @!P2 LDG.E R27, desc[UR4][R20.64] ;  /* 0x00000004141ba981 */ /* 0x002ea8000c1e1900 */
        /* <DEDUP_REMOVED lines=12> */
[----:B0-----:R-:W2:Y:S04]  /*2bc0*/  @!P2 LDG.E R27, desc[UR4][R20.64] ;  /* 0x00000004141ba981 */ /* 0x001ea8000c1e1900 */
        /* <DEDUP_REMOVED lines=48> */
[----:B------:R-:W-:Y:S02]  /*2ed0*/  VIADD R24, R24, 0x8 ;  /* 0x0000000818187836 */ /* 0x000fe40000000000 */
[----:B-1----:R-:W-:-:S06]  /*2ee0*/  @!P2 IMAD.WIDE R20, R25, 0x4, R20 ;  /* 0x000000041914a825 */ /* 0x002fcc00078e0214 */
[----:B------:R-:W2:Y:S01]  /*2ef0*/  @!P2 LDG.E R21, desc[UR4][R20.64] ;  /* 0x000000041415a981 */ /* 0x000ea2000c1e1900 */
[----:B------:R-:W-:Y:S02]  /*2f00*/  ISETP.NE.AND P4, PT, R24, RZ, PT ;  /* 0x000000ff1800720c */ /* 0x000fe40003f85270 */
[----:B------:R-:W-:-:S05]  /*2f10*/  IADD3 R26, P3, PT, R14, 0x20, RZ ;  /* 0x000000200e1a7810 */ /* 0x000fca0007f7e0ff */
[----:B0-----:R-:W-:Y:S01]  /*2f20*/  IMAD.X R27, RZ, RZ, R15, P3 ;  /* 0x000000ffff1b7224 */ /* 0x001fe200018e060f */
[----:B--2---:R0:W-:Y:S01]  /*2f30*/  @!P2 ST.E desc[UR4][R14.64+0xc], R21 ;  /* 0x00000c150e00a985 */ /* 0x0041e2000c101904 */
[----:B------:R-:W-:-:S05]  /*2f40*/  IADD3 R12, P2, PT, R12, 0x8, RZ ;  /* 0x000000080c0c7810 */ /* 0x000fca0007f5e0ff */
[----:B------:R-:W-:Y:S01]  /*2f50*/  IMAD.X R13, RZ, RZ, R13, P2 ;  /* 0x000000ffff0d7224 */ /* 0x000fe200010e060d */
[----:B------:R-:W-:Y:S07]  /*2f60*/  @P4 BRA `(.L_x_52) ;  /* 0xfffffff800304947 */ /* 0x000fee000383ffff */
[----:B------:R-:W-:Y:S05]  /*2f70*/  BSYNC.RECONVERGENT B1 ;  /* 0x0000000000017941 */ /* 0x000fea0003800200 */
.L_x_51:
[----:B------:R-:W-:-:S07]  /*2f80*/  MOV R25, R3 ;  /* 0x0000000300197202 */ /* 0x000fce0000000f00 */
.L_x_50:
[----:B------:R-:W-:-:S13]  /*2f90*/  ISETP.NE.AND P2, PT, R0, RZ, PT ;  /* 0x000000ff0000720c */ /* 0x000fda0003f45270 */
[----:B------:R-:W-:Y:S05]  /*2fa0*/  @!P2 BRA `(.L_x_53) ;  /* 0x0000000400f4a947 */ /* 0x000fea0003800000 */
[----:B------:R-:W-:Y:S05]  /*2fb0*/  @!P0 BRA `(.L_x_54) ;  /* 0x0000000000f48947 */ /* 0x000fea0003800000 */
[----:B------:R-:W1:Y:S01]  /*2fc0*/  LDCU.64 UR4, c[0x0][0x3a0] ;  /* 0x00007400ff0477ac */ /* 0x000e620008000a00 */
[C---:B------:R-:W-:Y:S02]  /*2fd0*/  R2UR UR6, R18.reuse ;  /* 0x00000000120672ca */ /* 0x040fe400000e0000 */
[C---:B------:R-:W-:Y:S02]  /*2fe0*/  R2UR UR7, R19.reuse ;  /* 0x00000000130772ca */ /* 0x040fe400000e0000 */
[----:B------:R-:W-:Y:S02]  /*2ff0*/  R2UR UR8, R18 ;  /* 0x00000000120872ca */ /* 0x000fe400000e0000 */
[----:B------:R-:W-:-:S09]  /*3000*/  R2UR UR9, R19 ;  /* 0x00000000130972ca */ /* 0x000fd200000e0000 */
[----:B------:R-:W2:Y:S01]  /*3010*/  LDG.E.U8 R24, desc[UR6][R10.64] ;  /* 0x000000060a187981 */ /* 0x000ea2000c1e1100 */
[----:B-1----:R-:W-:-:S05]  /*3020*/  IADD3 R20, P2, PT, R25, UR4, RZ ;  /* 0x0000000419147c10 */ /* 0x002fca000ff5e0ff */
[----:B0-----:R-:W-:-:S05]  /*3030*/  IMAD.X R21, RZ, RZ, UR5, P2 ;  /* 0x00000005ff157e24 */ /* 0x001fca00090e06ff */
[----:B------:R-:W2:Y:S02]  /*3040*/  LDG.E.U8 R13, desc[UR8][R20.64] ;  /* 0x00000008140d7981 */ /* 0x000ea4000c1e1100 */
        /* <DEDUP_REMOVED lines=8> */
[----:B------:R-:W2:Y:S01]  /*30d0*/  @!P2 LDG.E R27, desc[UR4][R14.64] ;  /* 0x000000040e1ba981 */ /* 0x000ea2000c1e1900 */
[----:B------:R-:W-:-:S05]  /*30e0*/  IMAD.WIDE.U32 R12, R25, 0x4, R4 ;  /* 0x00000004190c7825 */ /* 0x000fca00078e0004 */
        /* <DEDUP_REMOVED lines=24> */
[----:B-1----:R-:W-:-:S06]  /*3270*/  @!P2 IMAD.WIDE R14, R29, 0x4, R14 ;  /* 0x000000041d0ea825 */ /* 0x002fcc00078e020e */
[----:B------:R-:W2:Y:S04]  /*3280*/  @!P2 LDG.E R15, desc[UR4][R14.64] ;  /* 0x000000040e0fa981 */ /* 0x000ea8000c1e1900 */
[----:B--2---:R1:W-:Y:S04]  /*3290*/  @!P2 ST.E desc[UR4][R12.64+0x8], R15 ;  /* 0x0000080f0c00a985 */ /* 0x0043e8000c101904 */
[----:B------:R-:W0:Y:S04]  /*32a0*/  @!P2 LDG.E.U8 R24, desc[UR6][R10.64] ;  /* 0x000000060a18a981 */ /* 0x000e28000c1e1100 */
[----:B------:R-:W2:Y:S01]  /*32b0*/  LDG.E.U8 R20, desc[UR8][R20.64+0x3] ;  /* 0x0000030814147981 */ /* 0x000ea2000c1e1100 */
[----:B------:R-:W-:Y:S01]  /*32c0*/  BSSY.RECONVERGENT B1, `(.L_x_55) ;  /* 0x000000b000017945 */ /* 0x000fe20003800200 */
[----:B0-----:R-:W-:-:S04]  /*32d0*/  PRMT R27, R24, 0x9910, RZ ;  /* 0x00009910181b7816 */ /* 0x001fc800000000ff */
[----:B--2---:R-:W-:-:S13]  /*32e0*/  ISETP.NE.AND P2, PT, R27, R20, PT ;  /* 0x000000141b00720c */ /* 0x004fda0003f45270 */
[----:B-1----:R-:W-:Y:S05]  /*32f0*/  @P2 BRA `(.L_x_56) ;  /* 0x00000000001c2947 */ /* 0x002fea0003800000 */
[----:B------:R-:W-:Y:S01]  /*3300*/  R2UR UR4, R18 ;  /* 0x00000000120472ca */ /* 0x000fe200000e0000 */
[----:B------:R-:W0:Y:S01]  /*3310*/  LDC.64 R14, c[0x0][0x390] ;  /* 0x0000e400ff0e7b82 */ /* 0x000e220000000a00 */
[----:B------:R-:W-:-:S13]  /*3320*/  R2UR UR5, R19 ;  /* 0x00000000130572ca */ /* 0x000fda00000e0000 */
[----:B------:R-:W0:Y:S02]  /*3330*/  LD.E R21, desc[UR4][R8.64] ;  /* 0x0000000408157980 */ /* 0x000e24000c101900 */
[----:B0-----:R-:W-:-:S06]  /*3340*/  IMAD.WIDE R14, R21, 0x4, R14 ;  /* 0x00000004150e7825 */ /* 0x001fcc00078e020e */
[----:B------:R-:W2:Y:S04]  /*3350*/  LDG.E R15, desc[UR4][R14.64] ;  /* 0x000000040e0f7981 */ /* 0x000ea8000c1e1900 */
[----:B--2---:R0:W-:Y:S02]  /*3360*/  ST.E desc[UR4][R12.64+0xc], R15 ;  /* 0x00000c0f0c007985 */ /* 0x0041e4000c101904 */
.L_x_56:
[----:B------:R-:W-:Y:S05]  /*3370*/  BSYNC.RECONVERGENT B1 ;  /* 0x0000000000017941 */ /* 0x000fea0003800200 */
.L_x_55:
[----:B------:R-:W-:-:S07]  /*3380*/  VIADD R25, R25, 0x4 ;  /* 0x0000000419197836 */ /* 0x000fce0000000000 */
.L_x_54:
[----:B------:R-:W-:Y:S01]  /*3390*/  ISETP.NE.AND P2, PT, R6, RZ, PT ;  /* 0x000000ff0600720c */ /* 0x000fe20003f45270 */
[----:B------:R-:W-:-:S12]  /*33a0*/  BSSY.RECONVERGENT B1, `(.L_x_53) ;  /* 0x000003d000017945 */ /* 0x000fd80003800200 */
[----:B------:R-:W-:Y:S05]  /*33b0*/  @!P2 BRA `(.L_x_57) ;  /* 0x0000000000eca947 */ /* 0x000fea0003800000 */
[----:B------:R-:W-:-:S13]  /*33c0*/  ISETP.NE.AND P2, PT, R6, 0x1, PT ;  /* 0x000000010600780c */ /* 0x000fda0003f45270 */
[----:B------:R-:W-:Y:S05]  /*33d0*/  @!P2 BRA `(.L_x_58) ;  /* 0x00000000008ca947 */ /* 0x000fea0003800000 */
[----:B------:R-:W0:Y:S01]  /*33e0*/  LDCU.64 UR4, c[0x0][0x3a0] ;  /* 0x00007400ff0477ac */ /* 0x000e220008000a00 */
[C---:B------:R-:W-:Y:S02]  /*33f0*/  R2UR UR6, R18.reuse ;  /* 0x00000000120672ca */ /* 0x040fe400000e0000 */
[C---:B------:R-:W-:Y:S02]  /*3400*/  R2UR UR7, R19.reuse ;  /* 0x00000000130772ca */ /* 0x040fe400000e0000 */
[----:B------:R-:W-:Y:S02]  /*3410*/  R2UR UR8, R18 ;  /* 0x00000000120872ca */ /* 0x000fe400000e0000 */
[----:B------:R-:W-:-:S09]  /*3420*/  R2UR UR9, R19 ;  /* 0x00000000130972ca */ /* 0x000fd200000e0000 */
[----:B------:R-:W2:Y:S01]  /*3430*/  LDG.E.U8 R24, desc[UR6][R10.64] ;  /* 0x000000060a187981 */ /* 0x000ea2000c1e1100 */
[----:B0-----:R-:W-:-:S05]  /*3440*/  IADD3 R12, P2, PT, R25, UR4, RZ ;  /* 0x00000004190c7c10 */ /* 0x001fca000ff5e0ff */
[----:B------:R-:W-:-:S05]  /*3450*/  IMAD.X R13, RZ, RZ, UR5, P2 ;  /* 0x00000005ff0d7e24 */ /* 0x000fca00090e06ff */
        /* <DEDUP_REMOVED lines=8> */
[----:B0-----:R-:W-:-:S06]  /*34e0*/  @!P2 IMAD.WIDE R20, R21, 0x4, R14 ;  /* 0x000000041514a825 */ /* 0x001fcc00078e020e */
[----:B------:R-:W2:Y:S01]  /*34f0*/  @!P2 LDG.E R21, desc[UR4][R20.64] ;  /* 0x000000041415a981 */ /* 0x000ea2000c1e1900 */
[----:B------:R-:W-:-:S05]  /*3500*/  IMAD.WIDE.U32 R14, R25, 0x4, R4 ;  /* 0x00000004190e7825 */ /* 0x000fca00078e0004 */
[----:B--2---:R0:W-:Y:S04]  /*3510*/  @!P2 ST.E desc[UR4][R14.64], R21 ;  /* 0x000000150e00a985 */ /* 0x0041e8000c101904 */
[----:B------:R-:W2:Y:S04]  /*3520*/  @!P2 LDG.E.U8 R24, desc[UR6][R10.64] ;  /* 0x000000060a18a981 */ /* 0x000ea8000c1e1100 */
[----:B------:R-:W3:Y:S01]  /*3530*/  LDG.E.U8 R12, desc[UR8][R12.64+0x1] ;  /* 0x000001080c0c7981 */ /* 0x000ee2000c1e1100 */
[----:B------:R-:W-:Y:S01]  /*3540*/  BSSY.RECONVERGENT B2, `(.L_x_59) ;  /* 0x000000b000027945 */ /* 0x000fe20003800200 */
[----:B--2---:R-:W-:-:S04]  /*3550*/  PRMT R27, R24, 0x9910, RZ ;  /* 0x00009910181b7816 */ /* 0x004fc800000000ff */
[----:B---3--:R-:W-:-:S13]  /*3560*/  ISETP.NE.AND P2, PT, R27, R12, PT ;  /* 0x0000000c1b00720c */ /* 0x008fda0003f45270 */
[----:B0-----:R-:W-:Y:S05]  /*3570*/  @P2 BRA `(.L_x_60) ;  /* 0x00000000001c2947 */ /* 0x001fea0003800000 */
[----:B------:R-:W-:Y:S01]  /*3580*/  R2UR UR4, R18 ;  /* 0x00000000120472ca */ /* 0x000fe200000e0000 */
[----:B------:R-:W0:Y:S01]  /*3590*/  LDC.64 R12, c[0x0][0x390] ;  /* 0x0000e400ff0c7b82 */ /* 0x000e220000000a00 */
[----:B------:R-:W-:-:S13]  /*35a0*/  R2UR UR5, R19 ;  /* 0x00000000130572ca */ /* 0x000fda00000e0000 */
[----:B------:R-:W0:Y:S02]  /*35b0*/  LD.E R21, desc[UR4][R8.64] ;  /* 0x0000000408157980 */ /* 0x000e24000c101900 */
[----:B0-----:R-:W-:-:S06]  /*35c0*/  IMAD.WIDE R12, R21, 0x4, R12 ;  /* 0x00000004150c7825 */ /* 0x001fcc00078e020c */
[----:B------:R-:W2:Y:S04]  /*35d0*/  LDG.E R13, desc[UR4][R12.64] ;  /* 0x000000040c0d7981 */ /* 0x000ea8000c1e1900 */
[----:B--2---:R0:W-:Y:S02]  /*35e0*/  ST.E desc[UR4][R14.64+0x4], R13 ;  /* 0x0000040d0e007985 */ /* 0x0041e4000c101904 */
.L_x_60:
[----:B------:R-:W-:Y:S05]  /*35f0*/  BSYNC.RECONVERGENT B2 ;  /* 0x0000000000027941 */ /* 0x000fea0003800200 */
.L_x_59:
[----:B------:R-:W-:-:S07]  /*3600*/  VIADD R25, R25, 0x2 ;  /* 0x0000000219197836 */ /* 0x000fce0000000000 */
.L_x_58:
[----:B------:R-:W1:Y:S02]  /*3610*/  LDCU UR4, c[0x0][0x3a8] ;  /* 0x00007500ff0477ac */ /* 0x000e640008000800 */
[----:B-1----:R-:W-:-:S09]  /*3620*/  ULOP3.LUT UP0, URZ, UR4, 0x1, URZ, 0xc0, !UPT ;  /* 0x0000000104ff7892 */ /* 0x002fd2000f80c0ff */
[----:B------:R-:W-:Y:S05]  /*3630*/  BRA.U !UP0, `(.L_x_57) ;  /* 0x00000001084c7547 */ /* 0x000fea000b800000 */
[----:B------:R-:W0:Y:S01]  /*3640*/  LDCU.64 UR4, c[0x0][0x3a0] ;  /* 0x00007400ff0477ac */ /* 0x000e220008000a00 */
[C---:B------:R-:W-:Y:S02]  /*3650*/  R2UR UR6, R18.reuse ;  /* 0x00000000120672ca */ /* 0x040fe400000e0000 */
[C---:B------:R-:W-:Y:S02]  /*3660*/  R2UR UR7, R19.reuse ;  /* 0x00000000130772ca */ /* 0x040fe400000e0000 */
[----:B------:R-:W-:Y:S02]  /*3670*/  R2UR UR8, R18 ;  /* 0x00000000120872ca */ /* 0x000fe400000e0000 */
[----:B------:R-:W-:-:S09]  /*3680*/  R2UR UR9, R19 ;  /* 0x00000000130972ca */ /* 0x000fd200000e0000 */
[----:B------:R-:W2:Y:S01]  /*3690*/  LDG.E.U8 R10, desc[UR6][R10.64] ;  /* 0x000000060a0a7981 */ /* 0x000ea2000c1e1100 */
[----:B0-----:R-:W-:-:S05]  /*36a0*/  IADD3 R12, P2, PT, R25, UR4, RZ ;  /* 0x00000004190c7c10 */ /* 0x001fca000ff5e0ff */
[----:B------:R-:W-:-:S06]  /*36b0*/  IMAD.X R13, RZ, RZ, UR5, P2 ;  /* 0x00000005ff0d7e24 */ /* 0x000fcc00090e06ff */
[----:B------:R-:W2:Y:S02]  /*36c0*/  LDG.E.U8 R13, desc[UR8][R12.64] ;  /* 0x000000080c0d7981 */ /* 0x000ea4000c1e1100 */
[----:B--2---:R-:W-:-:S13]  /*36d0*/  ISETP.NE.AND P2, PT, R10, R13, PT ;  /* 0x0000000d0a00720c */ /* 0x004fda0003f45270 */
[----:B------:R-:W-:Y:S05]  /*36e0*/  @P2 BRA `(.L_x_57) ;  /* 0x0000000000202947 */ /* 0x000fea0003800000 */
[----:B------:R-:W-:Y:S01]  /*36f0*/  R2UR UR4, R18 ;  /* 0x00000000120472ca */ /* 0x000fe200000e0000 */
[----:B------:R-:W0:Y:S01]  /*3700*/  LDC.64 R10, c[0x0][0x390] ;  /* 0x0000e400ff0a7b82 */ /* 0x000e220000000a00 */
[----:B------:R-:W-:-:S13]  /*3710*/  R2UR UR5, R19 ;  /* 0x00000000130572ca */ /* 0x000fda00000e0000 */
[----:B------:R-:W0:Y:S02]  /*3720*/  LD.E R9, desc[UR4][R8.64] ;  /* 0x0000000408097980 */ /* 0x000e24000c101900 */
[----:B0-----:R-:W-:-:S06]  /*3730*/  IMAD.WIDE R10, R9, 0x4, R10 ;  /* 0x00000004090a7825 */ /* 0x001fcc00078e020a */
[----:B------:R-:W2:Y:S01]  /*3740*/  LDG.E R11, desc[UR4][R10.64] ;  /* 0x000000040a0b7981 */ /* 0x000ea2000c1e1900 */
[----:B------:R-:W-:-:S05]  /*3750*/  IMAD.WIDE.U32 R12, R25, 0x4, R4 ;  /* 0x00000004190c7825 */ /* 0x000fca00078e0004 */
[----:B--2---:R1:W-:Y:S02]  /*3760*/  ST.E desc[UR4][R12.64], R11 ;  /* 0x0000000b0c007985 */ /* 0x0043e4000c101904 */
.L_x_57:
[----:B------:R-:W-:Y:S05]  /*3770*/  BSYNC.RECONVERGENT B1 ;  /* 0x0000000000017941 */ /* 0x000fea0003800200 */
.L_x_53:
[----:B------:R-:W-:Y:S05]  /*3780*/  @P1 BRA `(.L_x_61) ;  /* 0xffffffec00d81947 */ /* 0x000fea000383ffff */
[----:B------:R-:W-:Y:S05]  /*3790*/  BSYNC.RECONVERGENT B0 ;  /* 0x0000000000007941 */ /* 0x000fea0003800200 */
.L_x_49:
[----:B01----:R-:W0:Y:S01]  /*37a0*/  LDC R12, c[0x0][0x3b8] ;  /* 0x0000ee00ff0c7b82 */ /* 0x003e220000000800 */
[----:B------:R-:W-:-:S07]  /*37b0*/  IMAD.MOV.U32 R3, RZ, RZ, RZ ;  /* 0x000000ffff037224 */ /* 0x000fce00078e00ff */
[----:B------:R-:W0:Y:S02]  /*37c0*/  LDC R15, c[0x0][0x3a8] ;  /* 0x0000ea00ff0f7b82 */ /* 0x000e240000000800 */
[----:B0-----:R-:W-:-:S04]  /*37d0*/  VIMNMX R0, PT, PT, R15, R12, PT ;  /* 0x0000000c0f007248 */ /* 0x001fc80003fe0100 */
[----:B------:R-:W-:-:S13]  /*37e0*/  ISETP.GE.AND P0, PT, R0, 0x1, PT ;  /* 0x000000010000780c */ /* 0x000fda0003f06270 */
[----:B------:R-:W-:Y:S05]  /*37f0*/  @!P0 BRA `(.L_x_62) ;  /* 0x0000000000548947 */ /* 0x000fea0003800000 */
[----:B------:R-:W0:Y:S01]  /*3800*/  LDC.64 R10, c[0x0][0x3b0] ;  /* 0x0000ec00ff0a7b82 */ /* 0x000e220000000a00 */
[----:B------:R-:W-:Y:S01]  /*3810*/  BSSY.RECONVERGENT B0, `(.L_x_62) ;  /* 0x0000013000007945 */ /* 0x000fe20003800200 */
[----:B------:R-:W-:Y:S02]  /*3820*/  IMAD.MOV.U32 R13, RZ, RZ, RZ ;  /* 0x000000ffff0d7224 */ /* 0x000fe400078e00ff */
[----:B------:R-:W-:-:S07]  /*3830*/  IMAD.MOV.U32 R3, RZ, RZ, RZ ;  /* 0x000000ffff037224 */ /* 0x000fce00078e00ff */
.L_x_63:
[C---:B------:R-:W-:Y:S01]  /*3840*/  R2UR UR4, R18.reuse ;  /* 0x00000000120472ca */ /* 0x040fe200000e0000 */
[----:B0-----:R-:W-:Y:S01]  /*3850*/  IMAD.WIDE.U32 R6, R13, 0x4, R10 ;  /* 0x000000040d067825 */ /* 0x001fe200078e000a */
[----:B------:R-:W-:Y:S02]  /*3860*/  R2UR UR5, R19 ;  /* 0x00000000130572ca */ /* 0x000fe400000e0000 */
[----:B------:R-:W-:Y:S01]  /*3870*/  R2UR UR6, R18 ;  /* 0x00000000120672ca */ /* 0x000fe200000e0000 */
[----:B------:R-:W-:Y:S01]  /*3880*/  IMAD.WIDE.U32 R8, R3, 0x4, R4 ;  /* 0x0000000403087825 */ /* 0x000fe200078e0004 */
[----:B------:R-:W-:-:S09]  /*3890*/  R2UR UR7, R19 ;  /* 0x00000000130772ca */ /* 0x000fd200000e0000 */
[----:B------:R-:W2:Y:S04]  /*38a0*/  LDG.E R6, desc[UR4][R6.64] ;  /* 0x0000000406067981 */ /* 0x000ea8000c1e1900 */
[----:B------:R-:W2:Y:S01]  /*38b0*/  LD.E R9, desc[UR6][R8.64] ;  /* 0x0000000608097980 */ /* 0x000ea2000c101900 */
[----:B------:R-:W-:Y:S02]  /*38c0*/  VIADD R0, R3, 0x1 ;  /* 0x0000000103007836 */ /* 0x000fe40000000000 */
[----:B------:R-:W-:Y:S01]  /*38d0*/  VIADD R13, R13, 0x1 ;  /* 0x000000010d0d7836 */ /* 0x000fe20000000000 */
[----:B--2---:R-:W-:-:S13]  /*38e0*/  ISETP.NE.AND P0, PT, R6, R9, PT ;  /* 0x000000090600720c */ /* 0x004fda0003f05270 */
[----:B------:R-:W-:Y:S01]  /*38f0*/  @P0 IMAD.MOV R0, RZ, RZ, R3 ;  /* 0x000000ffff000224 */ /* 0x000fe200078e0203 */
[----:B------:R-:W-:-:S03]  /*3900*/  ISETP.GE.AND P0, PT, R13, R12, PT ;  /* 0x0000000c0d00720c */ /* 0x000fc60003f06270 */
[----:B------:R-:W-:Y:S01]  /*3910*/  IMAD.MOV.U32 R3, RZ, RZ, R0 ;  /* 0x000000ffff037224 */ /* 0x000fe200078e0000 */
[----:B------:R-:W-:-:S13]  /*3920*/  ISETP.LT.AND P1, PT, R0, R15, PT ;  /* 0x0000000f0000720c */ /* 0x000fda0003f21270 */
[----:B------:R-:W-:Y:S05]  /*3930*/  @!P0 BRA P1, `(.L_x_63) ;  /* 0xfffffffc00c08947 */ /* 0x000fea000083ffff */
[----:B------:R-:W-:Y:S05]  /*3940*/  BSYNC.RECONVERGENT B0 ;  /* 0x0000000000007941 */ /* 0x000fea0003800200 */
.L_x_62:
[----:B------:R-:W-:-:S13]  /*3950*/  ISETP.NE.AND P0, PT, R3, R15, PT ;  /* 0x0000000f0300720c */ /* 0x000fda0003f05270 */
[----:B------:R-:W0:Y:S01]  /*3960*/  @!P0 LDC.64 R4, c[0x0][0x3c0] ;  /* 0x0000f000ff048b82 */ /* 0x000e220000000a00 */
[----:B------:R-:W-:Y:S01]  /*3970*/  @!P0 R2UR UR4, R18 ;  /* 0x00000000120482ca */ /* 0x000fe200000e0000 */
[----:B------:R-:W-:Y:S01]  /*3980*/  @!P0 IMAD.MOV.U32 R3, RZ, RZ, 0x1 ;  /* 0x00000001ff038424 */ /* 0x000fe200078e00ff */
[----:B------:R-:W-:Y:S02]  /*3990*/  @!P0 R2UR UR5, R19 ;  /* 0x00000000130582ca */ /* 0x000fe400000e0000 */
[----:B0-----:R-:W-:-:S04]  /*39a0*/  @!P0 LEA R4, P1, R23, R4, 0x2 ;  /* 0x0000000417048211 */ /* 0x001fc800078210ff */
[----:B------:R-:W-:-:S07]  /*39b0*/  @!P0 LEA.HI.X R5, R23, R5, R2, 0x2, P1 ;  /* 0x0000000517058211 */ /* 0x000fce00008f1402 */
[----:B------:R0:W-:Y:S01]  /*39c0*/  @!P0 STG.E desc[UR4][R4.64], R3 ;  /* 0x0000000304008986 */ /* 0x0001e2000c101904 */
[----:B------:R-:W-:Y:S05]  /*39d0*/  @!P0 EXIT ;  /* 0x000000000000894d */ /* 0x000fea0003800000 */
[----:B------:R-:W0:Y:S01]  /*39e0*/  LDCU.64 UR4, c[0x0][0x3c0] ;  /* 0x00007800ff0477ac */ /* 0x000e220008000a00 */
[----:B------:R-:W-:Y:S02]  /*39f0*/  R2UR UR6, R18 ;  /* 0x00000000120672ca */ /* 0x000fe400000e0000 */
[----:B------:R-:W-:Y:S02]  /*3a00*/  R2UR UR7, R19 ;  /* 0x00000000130772ca */ /* 0x000fe400000e0000 */
[----:B0-----:R-:W-:-:S04]  /*3a10*/  LEA R4, P0, R23, UR4, 0x2 ;  /* 0x0000000417047c11 */ /* 0x001fc8000f8010ff */
[----:B------:R-:W-:-:S07]  /*3a20*/  LEA.HI.X R5, R23, UR5, R2, 0x2, P0 ;  /* 0x0000000517057c11 */ /* 0x000fce00080f1402 */
[----:B------:R-:W-:Y:S01]  /*3a30*/  STG.E desc[UR6][R4.64], RZ ;  /* 0x000000ff04007986 */ /* 0x000fe2000c101906 */
[----:B------:R-:W-:Y:S05]  /*3a40*/  EXIT ;  /* 0x000000000000794d */ /* 0x000fea0003800000 */
        .weak           $__internal_0_$__cuda_sm20_div_u64
        .type           $__internal_0_$__cuda_sm20_div_u64,@function
        .size           $__internal_0_$__cuda_sm20_div_u64,($__internal_1_$__cuda_sm20_rem_u64 - $__internal_0_$__cuda_sm20_div_u64)
$__internal_0_$__cuda_sm20_div_u64:
[----:B------:R-:W-:Y:S02]  /*3a50*/  IMAD.MOV.U32 R20, RZ, RZ, R10 ;  /* 0x000000ffff147224 */ /* 0x000fe400078e000a */
[----:B------:R-:W-:-:S04]  /*3a60*/  IMAD.MOV.U32 R21, RZ, RZ, R7 ;  /* 0x000000ffff157224 */ /* 0x000fc800078e0007 */
[----:B------:R-:W0:Y:S08]  /*3a70*/  I2F.U64.RP R9, R20 ;  /* 0x0000001400097312 */ /* 0x000e300000309000 */
[----:B0-----:R-:W0:Y:S02]  /*3a80*/  MUFU.RCP R9, R9 ;  /* 0x0000000900097308 */ /* 0x001e240000001000 */
[----:B0-----:R-:W-:-:S06]  /*3a90*/  VIADD R12, R9, 0x1ffffffe ;  /* 0x1ffffffe090c7836 */ /* 0x001fcc0000000000 */
[----:B------:R-:W0:Y:S02]  /*3aa0*/  F2I.U64.TRUNC R12, R12 ;  /* 0x0000000c000c7311 */ /* 0x000e24000020d800 */
[----:B0-----:R-:W-:-:S04]  /*3ab0*/  IMAD.WIDE.U32 R14, R12, R10, RZ ;  /* 0x0000000a0c0e7225 */ /* 0x001fc800078e00ff */
[C---:B------:R-:W-:Y:S01]  /*3ac0*/  IMAD R11, R12.reuse, R7, R15 ;  /* 0x000000070c0b7224 */ /* 0x040fe200078e020f */
[----:B------:R-:W-:Y:S01]  /*3ad0*/  IADD3 R25, P0, PT, RZ, -R14, RZ ;  /* 0x8000000eff197210 */ /* 0x000fe20007f1e0ff */
[----:B------:R-:W-:Y:S02]  /*3ae0*/  IMAD.MOV.U32 R15, RZ, RZ, R12 ;  /* 0x000000ffff0f7224 */ /* 0x000fe400078e000c */
[----:B------:R-:W-:Y:S02]  /*3af0*/  IMAD R11, R13, R10, R11 ;  /* 0x0000000a0d0b7224 */ /* 0x000fe400078e020b */
[----:B------:R-:W-:-:S04]  /*3b00*/  IMAD.HI.U32 R14, R12, R25, RZ ;  /* 0x000000190c0e7227 */ /* 0x000fc800078e00ff */
[----:B------:R-:W-:-:S04]  /*3b10*/  IMAD.X R11, RZ, RZ, ~R11, P0 ;  /* 0x000000ffff0b7224 */ /* 0x000fc800000e0e0b */
[----:B------:R-:W-:-:S04]  /*3b20*/  IMAD.WIDE.U32 R14, P0, R12, R11, R14 ;  /* 0x0000000b0c0e7225 */ /* 0x000fc8000780000e */
[C---:B------:R-:W-:Y:S02]  /*3b30*/  IMAD R21, R13.reuse, R11, RZ ;  /* 0x0000000b0d157224 */ /* 0x040fe400078e02ff */
[----:B------:R-:W-:-:S04]  /*3b40*/  IMAD.HI.U32 R14, P1, R13, R25, R14 ;  /* 0x000000190d0e7227 */ /* 0x000fc8000782000e */
[----:B------:R-:W-:Y:S01]  /*3b50*/  IMAD.HI.U32 R9, R13, R11, RZ ;  /* 0x0000000b0d097227 */ /* 0x000fe200078e00ff */
[----:B------:R-:W-:-:S03]  /*3b60*/  IADD3 R15, P2, PT, R21, R14, RZ ;  /* 0x0000000e150f7210 */ /* 0x000fc60007f5e0ff */
[----:B------:R-:W-:Y:S02]  /*3b70*/  IMAD.X R9, R9, 0x1, R13, P0 ;  /* 0x0000000109097824 */ /* 0x000fe400000e060d */
[----:B------:R-:W-:-:S03]  /*3b80*/  IMAD.WIDE.U32 R12, R15, R10, RZ ;  /* 0x0000000a0f0c7225 */ /* 0x000fc600078e00ff */
[----:B------:R-:W-:Y:S01]  /*3b90*/  IADD3.X R9, PT, PT, RZ, RZ, R9, P2, P1 ;  /* 0x000000ffff097210 */ /* 0x000fe200017e2409 */
[----:B------:R-:W-:Y:S01]  /*3ba0*/  IMAD R11, R15, R7, R13 ;  /* 0x000000070f0b7224 */ /* 0x000fe200078e020d */
[----:B------:R-:W-:-:S03]  /*3bb0*/  IADD3 R13, P0, PT, RZ, -R12, RZ ;  /* 0x8000000cff0d7210 */ /* 0x000fc60007f1e0ff */
        /* <DEDUP_REMOVED lines=9> */
[----:B------:R-:W-:-:S03]  /*3c50*/  IMAD.HI.U32 R12, R11, R22, RZ ;  /* 0x000000160b0c7227 */ /* 0x000fc600078e00ff */
[----:B------:R-:W-:Y:S01]  /*3c60*/  IADD3.X R9, PT, PT, RZ, RZ, R9, P2, P1 ;  /* 0x000000ffff097210 */ /* 0x000fe200017e2409 */
[----:B------:R-:W-:Y:S02]  /*3c70*/  IMAD.MOV.U32 R13, RZ, RZ, RZ ;  /* 0x000000ffff0d7224 */ /* 0x000fe400078e00ff */
[----:B------:R-:W-:-:S04]  /*3c80*/  IMAD.WIDE.U32 R12, R11, R0, R12 ;  /* 0x000000000b0c7225 */ /* 0x000fc800078e000c */
[C---:B------:R-:W-:Y:S02]  /*3c90*/  IMAD R14, R9.reuse, R0, RZ ;  /* 0x00000000090e7224 */ /* 0x040fe400078e02ff */
[----:B------:R-:W-:-:S04]  /*3ca0*/  IMAD.HI.U32 R11, P0, R9, R22, R12 ;  /* 0x00000016090b7227 */ /* 0x000fc8000780000c */
[----:B------:R-:W-:Y:S01]  /*3cb0*/  IMAD.HI.U32 R9, R9, R0, RZ ;  /* 0x0000000009097227 */ /* 0x000fe200078e00ff */
[----:B------:R-:W-:-:S04]  /*3cc0*/  IADD3 R11, P1, PT, R14, R11, RZ ;  /* 0x0000000b0e0b7210 */ /* 0x000fc80007f3e0ff */
[----:B------:R-:W-:Y:S01]  /*3cd0*/  IADD3.X R9, PT, PT, R9, RZ, RZ, P0, !PT ;  /* 0x000000ff09097210 */ /* 0x000fe200007fe4ff */
[C---:B------:R-:W-:Y:S01]  /*3ce0*/  IMAD.WIDE.U32 R12, R11.reuse, R10, RZ ;  /* 0x0000000a0b0c7225 */ /* 0x040fe200078e00ff */
[----:B------:R-:W-:-:S03]  /*3cf0*/  IADD3 R14, P2, PT, R11, 0x1, RZ ;  /* 0x000000010b0e7810 */ /* 0x000fc60007f5e0ff */
[----:B------:R-:W-:Y:S01]  /*3d00*/  IMAD.X R9, RZ, RZ, R9, P1 ;  /* 0x000000ffff097224 */ /* 0x000fe200008e0609 */
[----:B------:R-:W-:Y:S01]  /*3d10*/  IADD3 R15, P1, PT, -R12, R22, RZ ;  /* 0x000000160c0f7210 */ /* 0x000fe20007f3e1ff */
[----:B------:R-:W-:Y:S02]  /*3d20*/  IMAD R13, R11, R7, R13 ;  /* 0x000000070b0d7224 */ /* 0x000fe400078e020d */
[----:B------:R-:W-:Y:S01]  /*3d30*/  IMAD.X R12, RZ, RZ, R9, P2 ;  /* 0x000000ffff0c7224 */ /* 0x000fe200010e0609 */
[-C--:B------:R-:W-:Y:S01]  /*3d40*/  ISETP.GE.U32.AND P0, PT, R15, R10.reuse, PT ;  /* 0x0000000a0f00720c */ /* 0x080fe20003f06070 */
[----:B------:R-:W-:-:S04]  /*3d50*/  IMAD R13, R9, R10, R13 ;  /* 0x0000000a090d7224 */ /* 0x000fc800078e020d */
[----:B------:R-:W-:Y:S01]  /*3d60*/  IMAD.X R24, R0, 0x1, ~R13, P1 ;  /* 0x0000000100187824 */ /* 0x000fe200008e0e0d */
[----:B------:R-:W-:-:S04]  /*3d70*/  IADD3 R13, P1, PT, -R10, R15, RZ ;  /* 0x0000000f0a0d7210 */ /* 0x000fc80007f3e1ff */
[C---:B------:R-:W-:Y:S01]  /*3d80*/  ISETP.GE.U32.AND.EX P0, PT, R24.reuse, R7, PT, P0 ;  /* 0x000000071800720c */ /* 0x040fe20003f06100 */
[----:B------:R-:W-:Y:S01]  /*3d90*/  IMAD.X R20, R24, 0x1, ~R7, P1 ;  /* 0x0000000118147824 */ /* 0x000fe200008e0e07 */
[----:B------:R-:W-:Y:S02]  /*3da0*/  ISETP.NE.U32.AND P1, PT, R10, RZ, PT ;  /* 0x000000ff0a00720c */ /* 0x000fe40003f25070 */
[----:B------:R-:W-:Y:S02]  /*3db0*/  SEL R14, R14, R11, P0 ;  /* 0x0000000b0e0e7207 */ /* 0x000fe40000000000 */
[----:B------:R-:W-:Y:S02]  /*3dc0*/  SEL R13, R13, R15, P0 ;  /* 0x0000000f0d0d7207 */ /* 0x000fe40000000000 */
[----:B------:R-:W-:Y:S02]  /*3dd0*/  SEL R9, R12, R9, P0 ;  /* 0x000000090c097207 */ /* 0x000fe40000000000 */
[----:B------:R-:W-:-:S02]  /*3de0*/  IADD3 R11, P2, PT, R14, 0x1, RZ ;  /* 0x000000010e0b7810 */ /* 0x000fc40007f5e0ff */
[----:B------:R-:W-:Y:S02]  /*3df0*/  SEL R20, R20, R24, P0 ;  /* 0x0000001814147207 */ /* 0x000fe40000000000 */
[----:B------:R-:W-:Y:S01]  /*3e00*/  ISETP.GE.U32.AND P0, PT, R13, R10, PT ;  /* 0x0000000a0d00720c */ /* 0x000fe20003f06070 */
[----:B------:R-:W-:Y:S01]  /*3e10*/  IMAD.X R12, RZ, RZ, R9, P2 ;  /* 0x000000ffff0c7224 */ /* 0x000fe200010e0609 */
[----:B------:R-:W-:Y:S02]  /*3e20*/  ISETP.NE.AND.EX P1, PT, R7, RZ, PT, P1 ;  /* 0x000000ff0700720c */ /* 0x000fe40003f25310 */
[----:B------:R-:W-:-:S04]  /*3e30*/  ISETP.GE.U32.AND.EX P0, PT, R20, R7, PT, P0 ;  /* 0x000000071400720c */ /* 0x000fc80003f06100 */
[----:B------:R-:W-:Y:S01]  /*3e40*/  SEL R12, R12, R9, P0 ;  /* 0x000000090c0c7207 */ /* 0x000fe20000000000 */
[----:B------:R-:W-:Y:S01]  /*3e50*/  IMAD.MOV.U32 R9, RZ, RZ, 0x0 ;  /* 0x00000000ff097424 */ /* 0x000fe200078e00ff */
[----:B------:R-:W-:Y:S02]  /*3e60*/  SEL R11, R11, R14, P0 ;  /* 0x0000000e0b0b7207 */ /* 0x000fe40000000000 */
[----:B------:R-:W-:Y:S02]  /*3e70*/  SEL R12, R12, 0xffffffff, P1 ;  /* 0xffffffff0c0c7807 */ /* 0x000fe40000800000 */
[----:B------:R-:W-:Y:S01]  /*3e80*/  SEL R11, R11, 0xffffffff, P1 ;  /* 0xffffffff0b0b7807 */ /* 0x000fe20000800000 */
[----:B------:R-:W-:Y:S06]  /*3e90*/  RET.REL.NODEC R8 `(_Z16findSubstitutionPciPiiS_iS0_iS0_y) ;  /* 0xffffffc008587950 */ /* 0x000fec0003c3ffff */
        .weak           $__internal_1_$__cuda_sm20_rem_u64
        .type           $__internal_1_$__cuda_sm20_rem_u64,@function
        .size           $__internal_1_$__cuda_sm20_rem_u64,(.L_x_68 - $__internal_1_$__cuda_sm20_rem_u64)
$__internal_1_$__cuda_sm20_rem_u64:
[----:B------:R-:W-:Y:S02]  /*3ea0*/  IMAD.MOV.U32 R14, RZ, RZ, R13 ;  /* 0x000000ffff0e7224 */ /* 0x000fe400078e000d */
[----:B------:R-:W-:-:S04]  /*3eb0*/  IMAD.MOV.U32 R15, RZ, RZ, R7 ;  /* 0x000000ffff0f7224 */ /* 0x000fc800078e0007 */
[----:B------:R-:W0:Y:S08]  /*3ec0*/  I2F.U64.RP R14, R14 ;  /* 0x0000000e000e7312 */ /* 0x000e300000309000 */
[----:B0-----:R-:W0:Y:S02]  /*3ed0*/  MUFU.RCP R8, R14 ;  /* 0x0000000e00087308 */ /* 0x001e240000001000 */
[----:B0-----:R-:W-:-:S06]  /*3ee0*/  VIADD R10, R8, 0x1ffffffe ;  /* 0x1ffffffe080a7836 */ /* 0x001fcc0000000000 */
[----:B------:R-:W0:Y:S02]  /*3ef0*/  F2I.U64.TRUNC R10, R10 ;  /* 0x0000000a000a7311 */ /* 0x000e24000020d800 */
[----:B0-----:R-:W-:-:S04]  /*3f00*/  IMAD.WIDE.U32 R8, R10, R13, RZ ;  /* 0x0000000d0a087225 */ /* 0x001fc800078e00ff */
[----:B------:R-:W-:Y:S01]  /*3f10*/  IMAD R9, R10, R7, R9 ;  /* 0x000000070a097224 */ /* 0x000fe200078e0209 */
[----:B------:R-:W-:-:S03]  /*3f20*/  IADD3 R21, P0, PT, RZ, -R8, RZ ;  /* 0x80000008ff157210 */ /* 0x000fc60007f1e0ff */
[----:B------:R-:W-:Y:S02]  /*3f30*/  IMAD R9, R11, R13, R9 ;  /* 0x0000000d0b097224 */ /* 0x000fe400078e0209 */
[----:B------:R-:W-:-:S04]  /*3f40*/  IMAD.HI.U32 R8, R10, R21, RZ ;  /* 0x000000150a087227 */ /* 0x000fc800078e00ff */
[----:B------:R-:W-:Y:S02]  /*3f50*/  IMAD.X R25, RZ, RZ, ~R9, P0 ;  /* 0x000000ffff197224 */ /* 0x000fe400000e0e09 */
[----:B------:R-:W-:Y:S02]  /*3f60*/  IMAD.MOV.U32 R9, RZ, RZ, R10 ;  /* 0x000000ffff097224 */ /* 0x000fe400078e000a */
[-C--:B------:R-:W-:Y:S02]  /*3f70*/  IMAD R15, R11, R25.reuse, RZ ;  /* 0x000000190b0f7224 */ /* 0x080fe400078e02ff */
[----:B------:R-:W-:-:S04]  /*3f80*/  IMAD.WIDE.U32 R8, P0, R10, R25, R8 ;  /* 0x000000190a087225 */ /* 0x000fc80007800008 */
[----:B------:R-:W-:-:S04]  /*3f90*/  IMAD.HI.U32 R25, R11, R25, RZ ;  /* 0x000000190b197227 */ /* 0x000fc800078e00ff */
[----:B------:R-:W-:-:S04]  /*3fa0*/  IMAD.HI.U32 R8, P1, R11, R21, R8 ;  /* 0x000000150b087227 */ /* 0x000fc80007820008 */
[----:B------:R-:W-:Y:S01]  /*3fb0*/  IMAD.X R14, R25, 0x1, R11, P0 ;  /* 0x00000001190e7824 */ /* 0x000fe200000e060b */
[----:B------:R-:W-:-:S04]  /*3fc0*/  IADD3 R9, P2, PT, R15, R8, RZ ;  /* 0x000000080f097210 */ /* 0x000fc80007f5e0ff */
[----:B------:R-:W-:Y:S01]  /*3fd0*/  IADD3.X R14, PT, PT, RZ, RZ, R14, P2, P1 ;  /* 0x000000ffff0e7210 */ /* 0x000fe200017e240e */
[----:B------:R-:W-:-:S04]  /*3fe0*/  IMAD.WIDE.U32 R10, R9, R13, RZ ;  /* 0x0000000d090a7225 */ /* 0x000fc800078e00ff */
        /* <DEDUP_REMOVED lines=18> */
[----:B------:R-:W-:-:S03]  /*4110*/  IADD3 R14, P1, PT, R11, R8, RZ ;  /* 0x000000080b0e7210 */ /* 0x000fc60007f3e0ff */
[----:B------:R-:W-:Y:S02]  /*4120*/  IMAD.X R10, RZ, RZ, R10, P0 ;  /* 0x000000ffff0a7224 */ /* 0x000fe400000e060a */
[----:B------:R-:W-:-:S04]  /*4130*/  IMAD.WIDE.U32 R8, R14, R13, RZ ;  /* 0x0000000d0e087225 */ /* 0x000fc800078e00ff */
[----:B------:R-:W-:Y:S01]  /*4140*/  IMAD.X R10, RZ, RZ, R10, P1 ;  /* 0x000000ffff0a7224 */ /* 0x000fe200008e060a */
[----:B------:R-:W-:Y:S01]  /*4150*/  IADD3 R22, P1, PT, -R8, R22, RZ ;  /* 0x0000001608167210 */ /* 0x000fe20007f3e1ff */
[----:B------:R-:W-:-:S03]  /*4160*/  IMAD R14, R14, R7, R9 ;  /* 0x000000070e0e7224 */ /* 0x000fc600078e0209 */
        /* <DEDUP_REMOVED lines=9> */
[C---:B------:R-:W-:Y:S01]  /*4200*/  ISETP.GE.U32.AND P0, PT, R0.reuse, R13, PT ;  /* 0x0000000d0000720c */ /* 0x040fe20003f06070 */
[----:B------:R-:W-:Y:S01]  /*4210*/  IMAD.IADD R22, R0, 0x1, -R13 ;  /* 0x0000000100167824 */ /* 0x000fe200078e0a0d */
[----:B------:R-:W-:Y:S01]  /*4220*/  ISETP.NE.AND.EX P1, PT, R7, RZ, PT, P1 ;  /* 0x000000ff0700720c */ /* 0x000fe20003f25310 */
[----:B------:R-:W-:Y:S01]  /*4230*/  IMAD.MOV.U32 R13, RZ, RZ, 0x0 ;  /* 0x00000000ff0d7424 */ /* 0x000fe200078e00ff */
[----:B------:R-:W-:-:S04]  /*4240*/  ISETP.GE.U32.AND.EX P0, PT, R8, R7, PT, P0 ;  /* 0x000000070800720c */ /* 0x000fc80003f06100 */
[----:B------:R-:W-:-:S04]  /*4250*/  SEL R22, R22, R0, P0 ;  /* 0x0000000016167207 */ /* 0x000fc80000000000 */
[----:B------:R-:W-:Y:S01]  /*4260*/  SEL R22, R22, 0xffffffff, P1 ;  /* 0xffffffff16167807 */ /* 0x000fe20000800000 */
[----:B------:R-:W-:Y:S06]  /*4270*/  RET.REL.NODEC R12 `(_Z16findSubstitutionPciPiiS_iS0_iS0_y) ;  /* 0xffffffbc0c607950 */ /* 0x000fec0003c3ffff */
.L_x_64:
        /* <DEDUP_REMOVED lines=16> */
.L_x_68:


//--------------------- .text._Z11multiplyBy2Pij  --------------------------
	.section	.text._Z11multiplyBy2Pij,"ax",@progbits
	.align	128
        .global         _Z11multiplyBy2Pij
        .type           _Z11multiplyBy2Pij,@function
        .size           _Z11multiplyBy2Pij,(.L_x_73 - _Z11multiplyBy2Pij)
        .other          _Z11multiplyBy2Pij,@"STO_CUDA_ENTRY STV_DEFAULT"
_Z11multiplyBy2Pij:
.text._Z11multiplyBy2Pij:
[----:B------:R-:W-:Y:S01]  /*0000*/  LDC R1, c[0x0][0x37c] ;  /* 0x0000df00ff017b82 */ /* 0x000fe20000000800 */
[----:B------:R-:W0:Y:S07]  /*0010*/  S2R R5, SR_TID.X ;  /* 0x0000000000057919 */ /* 0x000e2e0000002100 */
[----:B------:R-:W0:Y:S01]  /*0020*/  S2UR UR4, SR_CTAID.X ;  /* 0x00000000000479c3 */ /* 0x000e220000002500 */
[----:B------:R-:W1:Y:S07]  /*0030*/  LDCU UR5, c[0x0][0x388] ;  /* 0x00007100ff0577ac */ /* 0x000e6e0008000800 */
[----:B------:R-:W0:Y:S02]  /*0040*/  LDC R0, c[0x0][0x360] ;  /* 0x0000d800ff007b82 */ /* 0x000e240000000800 */
[----:B0-----:R-:W-:-:S05]  /*0050*/  IMAD R5, R0, UR4, R5 ;  /* 0x0000000400057c24 */ /* 0x001fca000f8e0205 */
[----:B-1----:R-:W-:-:S13]  /*0060*/  ISETP.GE.U32.AND P0, PT, R5, UR5, PT ;  /* 0x0000000505007c0c */ /* 0x002fda000bf06070 */
[----:B------:R-:W-:Y:S05]  /*0070*/  @P0 EXIT ;  /* 0x000000000000094d */ /* 0x000fea0003800000 */
[----:B------:R-:W0:Y:S01]  /*0080*/  LDC.64 R2, c[0x0][0x380] ;  /* 0x0000e000ff027b82 */ /* 0x000e220000000a00 */
[----:B------:R-:W1:Y:S01]  /*0090*/  LDCU.64 UR4, c[0x0][0x358] ;  /* 0x00006b00ff0477ac */ /* 0x000e620008000a00 */
[----:B0-----:R-:W-:-:S05]  /*00a0*/  IMAD.WIDE.U32 R2, R5, 0x4, R2 ;  /* 0x0000000405027825 */ /* 0x001fca00078e0002 */
[----:B-1----:R-:W2:Y:S02]  /*00b0*/  LDG.E R0, desc[UR4][R2.64] ;  /* 0x0000000402007981 */ /* 0x002ea4000c1e1900 */
[----:B--2---:R-:W-:-:S05]  /*00c0*/  SHF.L.U32 R5, R0, 0x1, RZ ;  /* 0x0000000100057819 */ /* 0x004fca00000006ff */
[----:B------:R-:W-:Y:S01]  /*00d0*/  STG.E desc[UR4][R2.64], R5 ;  /* 0x0000000502007986 */ /* 0x000fe2000c101904 */
[----:B------:R-:W-:Y:S05]  /*00e0*/  EXIT ;  /* 0x000000000000794d */ /* 0x000fea0003800000 */
.L_x_65:
        /* <DEDUP_REMOVED lines=9> */
.L_x_73:


//--------------------- .text._Z9addKernelPiPKiS1_ --------------------------
	.section	.text._Z9addKernelPiPKiS1_,"ax",@progbits
	.align	128
        .global         _Z9addKernelPiPKiS1_
        .type           _Z9addKernelPiPKiS1_,@function
        .size           _Z9addKernelPiPKiS1_,(.L_x_74 - _Z9addKernelPiPKiS1_)
        .other          _Z9addKernelPiPKiS1_,@"STO_CUDA_ENTRY STV_DEFAULT"
_Z9addKernelPiPKiS1_:
.text._Z9addKernelPiPKiS1_:
[----:B------:R-:W-:Y:S01]  /*0000*/  LDC R1, c[0x0][0x37c] ;  /* 0x0000df00ff017b82 */ /* 0x000fe20000000800 */
[----:B------:R-:W0:Y:S07]  /*0010*/  S2R R9, SR_TID.X ;  /* 0x0000000000097919 */ /* 0x000e2e0000002100 */
[----:B------:R-:W0:Y:S01]  /*0020*/  LDC.64 R2, c[0x0][0x388] ;  /* 0x0000e200ff027b82 */ /* 0x000e220000000a00 */
[----:B------:R-:W1:Y:S07]  /*0030*/  LDCU.64 UR4, c[0x0][0x358] ;  /* 0x00006b00ff0477ac */ /* 0x000e6e0008000a00 */
[----:B------:R-:W2:Y:S08]  /*0040*/  LDC.64 R4, c[0x0][0x390] ;  /* 0x0000e400ff047b82 */ /* 0x000eb00000000a00 */
[----:B------:R-:W3:Y:S01]  /*0050*/  LDC.64 R6, c[0x0][0x380] ;  /* 0x0000e000ff067b82 */ /* 0x000ee20000000a00 */
[----:B0-----:R-:W-:-:S04]  /*0060*/  IMAD.WIDE.U32 R2, R9, 0x4, R2 ;  /* 0x0000000409027825 */ /* 0x001fc800078e0002 */
[C---:B--2---:R-:W-:Y:S02]  /*0070*/  IMAD.WIDE.U32 R4, R9.reuse, 0x4, R4 ;  /* 0x0000000409047825 */ /* 0x044fe400078e0004 */
[----:B-1----:R-:W2:Y:S04]  /*0080*/  LDG.E R2, desc[UR4][R2.64] ;  /* 0x0000000402027981 */ /* 0x002ea8000c1e1900 */
[----:B------:R-:W2:Y:S01]  /*0090*/  LDG.E R5, desc[UR4][R4.64] ;  /* 0x0000000404057981 */ /* 0x000ea2000c1e1900 */
[----:B---3--:R-:W-:Y:S01]  /*00a0*/  IMAD.WIDE.U32 R6, R9, 0x4, R6 ;  /* 0x0000000409067825 */ /* 0x008fe200078e0006 */
[----:B--2---:R-:W-:-:S05]  /*00b0*/  IADD3 R9, PT, PT, R2, R5, RZ ;  /* 0x0000000502097210 */ /* 0x004fca0007ffe0ff */
[----:B------:R-:W-:Y:S01]  /*00c0*/  STG.E desc[UR4][R6.64], R9 ;  /* 0x0000000906007986 */ /* 0x000fe2000c101904 */
[----:B------:R-:W-:Y:S05]  /*00d0*/  EXIT ;  /* 0x000000000000794d */ /* 0x000fea0003800000 */
.L_x_66:
        /* <DEDUP_REMOVED lines=10> */
.L_x_74:


//--------------------- .nv.shared.reserved.0     --------------------------
	.section	.nv.shared.reserved.0,"aw",@nobits
	.weak		__nv_reservedSMEM_offset_0_alias
	.size		__nv_reservedSMEM_offset_0_alias, 0, 64
	.other		__nv_reservedSMEM_offset_0_alias,@"STO_CUDA_RESERVED_SHARED STV_DEFAULT"
__nv_reservedSMEM_offset_0_alias:
	.zero		0
	.zero		64


//--------------------- .nv.global                --------------------------
	.section	.nv.global,"aw",@nobits
.nv.global:
	.type		_ZN34_INTERNAL_1ec726a6_4_k_cu_f853efa96thrust24THRUST_300001_SM_1000_NS3seqE,@object
	.size		_ZN34_INTERNAL_1ec726a6_4_k_cu_f853efa96thrust24THRUST_300001_SM_1000_NS3seqE,(_ZN34_INTERNAL_1ec726a6_4_k_cu_f853efa94cuda3std3__48in_placeE - _ZN34_INTERNAL_1ec726a6_4_k_cu_f853efa96thrust24THRUST_300001_SM_1000_NS3seqE)
_ZN34_INTERNAL_1ec726a6_4_k_cu_f853efa96thrust24THRUST_300001_SM_1000_NS3seqE:
	.zero		1
	.type		_ZN34_INTERNAL_1ec726a6_4_k_cu_f853efa94cuda3std3__48in_placeE,@object
	.size		_ZN34_INTERNAL_1ec726a6_4_k_cu_f853efa94cuda3std3__48in_placeE,(_ZN34_INTERNAL_1ec726a6_4_k_cu_f853efa94cuda3std6ranges3__45__cpo4sizeE - _ZN34_INTERNAL_1ec726a6_4_k_cu_f853efa94cuda3std3__48in_placeE)
_ZN34_INTERNAL_1ec726a6_4_k_cu_f853efa94cuda3std3__48in_placeE:
	.zero		1
	.type		_ZN34_INTERNAL_1ec726a6_4_k_cu_f853efa94cuda3std6ranges3__45__cpo4sizeE,@object
	.size		_ZN34_INTERNAL_1ec726a6_4_k_cu_f853efa94cuda3std6ranges3__45__cpo4sizeE,(_ZN34_INTERNAL_1ec726a6_4_k_cu_f853efa96thrust24THRUST_300001_SM_1000_NS12placeholders2_3E - _ZN34_INTERNAL_1ec726a6_4_k_cu_f853efa94cuda3std6ranges3__45__cpo4sizeE)
_ZN34_INTERNAL_1ec726a6_4_k_cu_f853efa94cuda3std6ranges3__45__cpo4sizeE:
	.zero		1
	.type		_ZN34_INTERNAL_1ec726a6_4_k_cu_f853efa96thrust24THRUST_300001_SM_1000_NS12placeholders2_3E,@object
	.size		_ZN34_INTERNAL_1ec726a6_4_k_cu_f853efa96thrust24THRUST_300001_SM_1000_NS12placeholders2_3E,(_ZN34_INTERNAL_1ec726a6_4_k_cu_f853efa94cuda3std3__45__cpo6cbeginE - _ZN34_INTERNAL_1ec726a6_4_k_cu_f853efa96thrust24THRUST_300001_SM_1000_NS12placeholders2_3E)
_ZN34_INTERNAL_1ec726a6_4_k_cu_f853efa96thrust24THRUST_300001_SM_1000_NS12placeholders2_3E:
	.zero		1
	.type		_ZN34_INTERNAL_1ec726a6_4_k_cu_f853efa94cuda3std3__45__cpo6cbeginE,@object
	.size		_ZN34_INTERNAL_1ec726a6_4_k_cu_f853efa94cuda3std3__45__cpo6cbeginE,(_ZN34_INTERNAL_1ec726a6_4_k_cu_f853efa94cuda3std6ranges3__45__cpo6cbeginE - _ZN34_INTERNAL_1ec726a6_4_k_cu_f853efa94cuda3std3__45__cpo6cbeginE)
_ZN34_INTERNAL_1ec726a6_4_k_cu_f853efa94cuda3std3__45__cpo6cbeginE:
	.zero		1
	.type		_ZN34_INTERNAL_1ec726a6_4_k_cu_f853efa94cuda3std6ranges3__45__cpo6cbeginE,@object
	.size		_ZN34_INTERNAL_1ec726a6_4_k_cu_f853efa94cuda3std6ranges3__45__cpo6cbeginE,(_ZN34_INTERNAL_1ec726a6_4_k_cu_f853efa96thrust24THRUST_300001_SM_1000_NS12placeholders2_7E - _ZN34_INTERNAL_1ec726a6_4_k_cu_f853efa94cuda3std6ranges3__45__cpo6cbeginE)
_ZN34_INTERNAL_1ec726a6_4_k_cu_f853efa94cuda3std6ranges3__45__cpo6cbeginE:
	.zero		1
	.type		_ZN34_INTERNAL_1ec726a6_4_k_cu_f853efa96thrust24THRUST_300001_SM_1000_NS12placeholders2_7E,@object
	.size		_ZN34_INTERNAL_1ec726a6_4_k_cu_f853efa96thrust24THRUST_300001_SM_1000_NS12placeholders2_7E,(_ZN34_INTERNAL_1ec726a6_4_k_cu_f853efa94cuda3std3__45__cpo7crbeginE - _ZN34_INTERNAL_1ec726a6_4_k_cu_f853efa96thrust24THRUST_300001_SM_1000_NS12placeholders2_7E)
_ZN34_INTERNAL_1ec726a6_4_k_cu_f853efa96thrust24THRUST_300001_SM_1000_NS12placeholders2_7E:
	.zero		1
	.type		_ZN34_INTERNAL_1ec726a6_4_k_cu_f853efa94cuda3std3__45__cpo7crbeginE,@object
	.size		_ZN34_INTERNAL_1ec726a6_4_k_cu_f853efa94cuda3std3__45__cpo7crbeginE,(_ZN34_INTERNAL_1ec726a6_4_k_cu_f853efa94cuda3std6ranges3__45__cpo4nextE - _ZN34_INTERNAL_1ec726a6_4_k_cu_f853efa94cuda3std3__45__cpo7crbeginE)
_ZN34_INTERNAL_1ec726a6_4_k_cu_f853efa94cuda3std3__45__cpo7crbeginE:
	.zero		1
	.type		_ZN34_INTERNAL_1ec726a6_4_k_cu_f853efa94cuda3std6ranges3__45__cpo4nextE,@object
	.size		_ZN34_INTERNAL_1ec726a6_4_k_cu_f853efa94cuda3std6ranges3__45__cpo4nextE,(_ZN34_INTERNAL_1ec726a6_4_k_cu_f853efa94cuda3std6ranges3__45__cpo4swapE - _ZN34_INTERNAL_1ec726a6_4_k_cu_f853efa94cuda3std6ranges3__45__cpo4nextE)
_ZN34_INTERNAL_1ec726a6_4_k_cu_f853efa94cuda3std6ranges3__45__cpo4nextE:
	.zero		1
	.type		_ZN34_INTERNAL_1ec726a6_4_k_cu_f853efa94cuda3std6ranges3__45__cpo4swapE,@object
	.size		_ZN34_INTERNAL_1ec726a6_4_k_cu_f853efa94cuda3std6ranges3__45__cpo4swapE,(_ZN34_INTERNAL_1ec726a6_4_k_cu_f853efa96thrust24THRUST_300001_SM_1000_NS8cuda_cub10par_nosyncE - _ZN34_INTERNAL_1ec726a6_4_k_cu_f853efa94cuda3std6ranges3__45__cpo4swapE)
_ZN34_INTERNAL_1ec726a6_4_k_cu_f853efa94cuda3std6ranges3__45__cpo4swapE:
	.zero		1
	.type		_ZN34_INTERNAL_1ec726a6_4_k_cu_f853efa96thrust24THRUST_300001_SM_1000_NS8cuda_cub10par_nosyncE,@object
	.size		_ZN34_INTERNAL_1ec726a6_4_k_cu_f853efa96thrust24THRUST_300001_SM_1000_NS8cuda_cub10par_nosyncE,(_ZN34_INTERNAL_1ec726a6_4_k_cu_f853efa96thrust24THRUST_300001_SM_1000_NS12placeholders2_9E - _ZN34_INTERNAL_1ec726a6_4_k_cu_f853efa96thrust24THRUST_300001_SM_1000_NS8cuda_cub10par_nosyncE)
_ZN34_INTERNAL_1ec726a6_4_k_cu_f853efa96thrust24THRUST_300001_SM_1000_NS8cuda_cub10par_nosyncE:
	.zero		1
	.type		_ZN34_INTERNAL_1ec726a6_4_k_cu_f853efa96thrust24THRUST_300001_SM_1000_NS12placeholders2_9E,@object
	.size		_ZN34_INTERNAL_1ec726a6_4_k_cu_f853efa96thrust24THRUST_300001_SM_1000_NS12placeholders2_9E,(_ZN34_INTERNAL_1ec726a6_4_k_cu_f853efa94cuda3std3__436_GLOBAL__N__1ec726a6_4_k_cu_f853efa96ignoreE - _ZN34_INTERNAL_1ec726a6_4_k_cu_f853efa96thrust24THRUST_300001_SM_1000_NS12placeholders2_9E)
_ZN34_INTERNAL_1ec726a6_4_k_cu_f853efa96thrust24THRUST_300001_SM_1000_NS12placeholders2_9E:
	.zero		1
	.type		_ZN34_INTERNAL_1ec726a6_4_k_cu_f853efa94cuda3std3__436_GLOBAL__N__1ec726a6_4_k_cu_f853efa96ignoreE,@object
	.size		_ZN34_INTERNAL_1ec726a6_4_k_cu_f853efa94cuda3std3__436_GLOBAL__N__1ec726a6_4_k_cu_f853efa96ignoreE,(_ZN34_INTERNAL_1ec726a6_4_k_cu_f853efa94cuda3std6ranges3__45__cpo4dataE - _ZN34_INTERNAL_1ec726a6_4_k_cu_f853efa94cuda3std3__436_GLOBAL__N__1ec726a6_4_k_cu_f853efa96ignoreE)
_ZN34_INTERNAL_1ec726a6_4_k_cu_f853efa94cuda3std3__436_GLOBAL__N__1ec726a6_4_k_cu_f853efa96ignoreE:
	.zero		1
	.type		_ZN34_INTERNAL_1ec726a6_4_k_cu_f853efa94cuda3std6ranges3__45__cpo4dataE,@object
	.size		_ZN34_INTERNAL_1ec726a6_4_k_cu_f853efa94cuda3std6ranges3__45__cpo4dataE,(_ZN34_INTERNAL_1ec726a6_4_k_cu_f853efa96thrust24THRUST_300001_SM_1000_NS12placeholders2_1E - _ZN34_INTERNAL_1ec726a6_4_k_cu_f853efa94cuda3std6ranges3__45__cpo4dataE)
_ZN34_INTERNAL_1ec726a6_4_k_cu_f853efa94cuda3std6ranges3__45__cpo4dataE:
	.zero		1
	.type		_ZN34_INTERNAL_1ec726a6_4_k_cu_f853efa96thrust24THRUST_300001_SM_1000_NS12placeholders2_1E,@object
	.size		_ZN34_INTERNAL_1ec726a6_4_k_cu_f853efa96thrust24THRUST_300001_SM_1000_NS12placeholders2_1E,(_ZN34_INTERNAL_1ec726a6_4_k_cu_f853efa94cuda3std3__45__cpo5beginE - _ZN34_INTERNAL_1ec726a6_4_k_cu_f853efa96thrust24THRUST_300001_SM_1000_NS12placeholders2_1E)
_ZN34_INTERNAL_1ec726a6_4_k_cu_f853efa96thrust24THRUST_300001_SM_1000_NS12placeholders2_1E:
	.zero		1
	.type		_ZN34_INTERNAL_1ec726a6_4_k_cu_f853efa94cuda3std3__45__cpo5beginE,@object
	.size		_ZN34_INTERNAL_1ec726a6_4_k_cu_f853efa94cuda3std3__45__cpo5beginE,(_ZN34_INTERNAL_1ec726a6_4_k_cu_f853efa94cuda3std6ranges3__45__cpo5beginE - _ZN34_INTERNAL_1ec726a6_4_k_cu_f853efa94cuda3std3__45__cpo5beginE)
_ZN34_INTERNAL_1ec726a6_4_k_cu_f853efa94cuda3std3__45__cpo5beginE:
	.zero		1
	.type		_ZN34_INTERNAL_1ec726a6_4_k_cu_f853efa94cuda3std6ranges3__45__cpo5beginE,@object
	.size		_ZN34_INTERNAL_1ec726a6_4_k_cu_f853efa94cuda3std6ranges3__45__cpo5beginE,(_ZN34_INTERNAL_1ec726a6_4_k_cu_f853efa96thrust24THRUST_300001_SM_1000_NS12placeholders2_5E - _ZN34_INTERNAL_1ec726a6_4_k_cu_f853efa94cuda3std6ranges3__45__cpo5beginE)
_ZN34_INTERNAL_1ec726a6_4_k_cu_f853efa94cuda3std6ranges3__45__cpo5beginE:
	.zero		1
	.type		_ZN34_INTERNAL_1ec726a6_4_k_cu_f853efa96thrust24THRUST_300001_SM_1000_NS12placeholders2_5E,@object
	.size		_ZN34_INTERNAL_1ec726a6_4_k_cu_f853efa96thrust24THRUST_300001_SM_1000_NS12placeholders2_5E,(_ZN34_INTERNAL_1ec726a6_4_k_cu_f853efa94cuda3std3__45__cpo6rbeginE - _ZN34_INTERNAL_1ec726a6_4_k_cu_f853efa96thrust24THRUST_300001_SM_1000_NS12placeholders2_5E)
_ZN34_INTERNAL_1ec726a6_4_k_cu_f853efa96thrust24THRUST_300001_SM_1000_NS12placeholders2_5E:
	.zero		1
	.type		_ZN34_INTERNAL_1ec726a6_4_k_cu_f853efa94cuda3std3__45__cpo6rbeginE,@object
	.size		_ZN34_INTERNAL_1ec726a6_4_k_cu_f853efa94cuda3std3__45__cpo6rbeginE,(_ZN34_INTERNAL_1ec726a6_4_k_cu_f853efa94cuda3std6ranges3__45__cpo7advanceE - _ZN34_INTERNAL_1ec726a6_4_k_cu_f853efa94cuda3std3__45__cpo6rbeginE)
_ZN34_INTERNAL_1ec726a6_4_k_cu_f853efa94cuda3std3__45__cpo6rbeginE:
	.zero		1
	.type		_ZN34_INTERNAL_1ec726a6_4_k_cu_f853efa94cuda3std6ranges3__45__cpo7advanceE,@object
	.size		_ZN34_INTERNAL_1ec726a6_4_k_cu_f853efa94cuda3std6ranges3__45__cpo7advanceE,(_ZN34_INTERNAL_1ec726a6_4_k_cu_f853efa94cuda3std3__47nulloptE - _ZN34_INTERNAL_1ec726a6_4_k_cu_f853efa94cuda3std6ranges3__45__cpo7advanceE)
_ZN34_INTERNAL_1ec726a6_4_k_cu_f853efa94cuda3std6ranges3__45__cpo7advanceE:
	.zero		1
	.type		_ZN34_INTERNAL_1ec726a6_4_k_cu_f853efa94cuda3std3__47nulloptE,@object
	.size		_ZN34_INTERNAL_1ec726a6_4_k_cu_f853efa94cuda3std3__47nulloptE,(_ZN34_INTERNAL_1ec726a6_4_k_cu_f853efa94cuda3std6ranges3__45__cpo8distanceE - _ZN34_INTERNAL_1ec726a6_4_k_cu_f853efa94cuda3std3__47nulloptE)
_ZN34_INTERNAL_1ec726a6_4_k_cu_f853efa94cuda3std3__47nulloptE:
	.zero		1
	.type		_ZN34_INTERNAL_1ec726a6_4_k_cu_f853efa94cuda3std6ranges3__45__cpo8distanceE,@object
	.size		_ZN34_INTERNAL_1ec726a6_4_k_cu_f853efa94cuda3std6ranges3__45__cpo8distanceE,(_ZN34_INTERNAL_1ec726a6_4_k_cu_f853efa96thrust24THRUST_300001_SM_1000_NS12placeholders3_10E - _ZN34_INTERNAL_1ec726a6_4_k_cu_f853efa94cuda3std6ranges3__45__cpo8distanceE)
_ZN34_INTERNAL_1ec726a6_4_k_cu_f853efa94cuda3std6ranges3__45__cpo8distanceE:
	.zero		1
	.type		_ZN34_INTERNAL_1ec726a6_4_k_cu_f853efa96thrust24THRUST_300001_SM_1000_NS12placeholders3_10E,@object
	.size		_ZN34_INTERNAL_1ec726a6_4_k_cu_f853efa96thrust24THRUST_300001_SM_1000_NS12placeholders3_10E,(_ZN34_INTERNAL_1ec726a6_4_k_cu_f853efa94cuda3std3__419piecewise_constructE - _ZN34_INTERNAL_1ec726a6_4_k_cu_f853efa96thrust24THRUST_300001_SM_1000_NS12placeholders3_10E)
_ZN34_INTERNAL_1ec726a6_4_k_cu_f853efa96thrust24THRUST_300001_SM_1000_NS12placeholders3_10E:
	.zero		1
	.type		_ZN34_INTERNAL_1ec726a6_4_k_cu_f853efa94cuda3std3__419piecewise_constructE,@object
	.size		_ZN34_INTERNAL_1ec726a6_4_k_cu_f853efa94cuda3std3__419piecewise_constructE,(_ZN34_INTERNAL_1ec726a6_4_k_cu_f853efa94cuda3std6ranges3__45__cpo5cdataE - _ZN34_INTERNAL_1ec726a6_4_k_cu_f853efa94cuda3std3__419piecewise_constructE)
_ZN34_INTERNAL_1ec726a6_4_k_cu_f853efa94cuda3std3__419piecewise_constructE:
	.zero		1
	.type		_ZN34_INTERNAL_1ec726a6_4_k_cu_f853efa94cuda3std6ranges3__45__cpo5cdataE,@object
	.size		_ZN34_INTERNAL_1ec726a6_4_k_cu_f853efa94cuda3std6ranges3__45__cpo5cdataE,(_ZN34_INTERNAL_1ec726a6_4_k_cu_f853efa96thrust24THRUST_300001_SM_1000_NS12placeholders2_2E - _ZN34_INTERNAL_1ec726a6_4_k_cu_f853efa94cuda3std6ranges3__45__cpo5cdataE)
_ZN34_INTERNAL_1ec726a6_4_k_cu_f853efa94cuda3std6ranges3__45__cpo5cdataE:
	.zero		1
	.type		_ZN34_INTERNAL_1ec726a6_4_k_cu_f853efa96thrust24THRUST_300001_SM_1000_NS12placeholders2_2E,@object
	.size		_ZN34_INTERNAL_1ec726a6_4_k_cu_f853efa96thrust24THRUST_300001_SM_1000_NS12placeholders2_2E,(_ZN34_INTERNAL_1ec726a6_4_k_cu_f853efa94cuda3std3__45__cpo3endE - _ZN34_INTERNAL_1ec726a6_4_k_cu_f853efa96thrust24THRUST_300001_SM_1000_NS12placeholders2_2E)
_ZN34_INTERNAL_1ec726a6_4_k_cu_f853efa96thrust24THRUST_300001_SM_1000_NS12placeholders2_2E:
	.zero		1
	.type		_ZN34_INTERNAL_1ec726a6_4_k_cu_f853efa94cuda3std3__45__cpo3endE,@object
	.size		_ZN34_INTERNAL_1ec726a6_4_k_cu_f853efa94cuda3std3__45__cpo3endE,(_ZN34_INTERNAL_1ec726a6_4_k_cu_f853efa94cuda3std6ranges3__45__cpo3endE - _ZN34_INTERNAL_1ec726a6_4_k_cu_f853efa94cuda3std3__45__cpo3endE)
_ZN34_INTERNAL_1ec726a6_4_k_cu_f853efa94cuda3std3__45__cpo3endE:
	.zero		1
	.type		_ZN34_INTERNAL_1ec726a6_4_k_cu_f853efa94cuda3std6ranges3__45__cpo3endE,@object
	.size		_ZN34_INTERNAL_1ec726a6_4_k_cu_f853efa94cuda3std6ranges3__45__cpo3endE,(_ZN34_INTERNAL_1ec726a6_4_k_cu_f853efa96thrust24THRUST_300001_SM_1000_NS12placeholders2_6E - _ZN34_INTERNAL_1ec726a6_4_k_cu_f853efa94cuda3std6ranges3__45__cpo3endE)
_ZN34_INTERNAL_1ec726a6_4_k_cu_f853efa94cuda3std6ranges3__45__cpo3endE:
	.zero		1
	.type		_ZN34_INTERNAL_1ec726a6_4_k_cu_f853efa96thrust24THRUST_300001_SM_1000_NS12placeholders2_6E,@object
	.size		_ZN34_INTERNAL_1ec726a6_4_k_cu_f853efa96thrust24THRUST_300001_SM_1000_NS12placeholders2_6E,(_ZN34_INTERNAL_1ec726a6_4_k_cu_f853efa94cuda3std3__45__cpo4rendE - _ZN34_INTERNAL_1ec726a6_4_k_cu_f853efa96thrust24THRUST_300001_SM_1000_NS12placeholders2_6E)
_ZN34_INTERNAL_1ec726a6_4_k_cu_f853efa96thrust24THRUST_300001_SM_1000_NS12placeholders2_6E:
	.zero		1
	.type		_ZN34_INTERNAL_1ec726a6_4_k_cu_f853efa94cuda3std3__45__cpo4rendE,@object
	.size		_ZN34_INTERNAL_1ec726a6_4_k_cu_f853efa94cuda3std3__45__cpo4rendE,(_ZN34_INTERNAL_1ec726a6_4_k_cu_f853efa94cuda3std6ranges3__45__cpo9iter_swapE - _ZN34_INTERNAL_1ec726a6_4_k_cu_f853efa94cuda3std3__45__cpo4rendE)
_ZN34_INTERNAL_1ec726a6_4_k_cu_f853efa94cuda3std3__45__cpo4rendE:
	.zero		1
	.type		_ZN34_INTERNAL_1ec726a6_4_k_cu_f853efa94cuda3std6ranges3__45__cpo9iter_swapE,@object
	.size		_ZN34_INTERNAL_1ec726a6_4_k_cu_f853efa94cuda3std6ranges3__45__cpo9iter_swapE,(_ZN34_INTERNAL_1ec726a6_4_k_cu_f853efa94cuda3std3__48unexpectE - _ZN34_INTERNAL_1ec726a6_4_k_cu_f853efa94cuda3std6ranges3__45__cpo9iter_swapE)
_ZN34_INTERNAL_1ec726a6_4_k_cu_f853efa94cuda3std6ranges3__45__cpo9iter_swapE:
	.zero		1
	.type		_ZN34_INTERNAL_1ec726a6_4_k_cu_f853efa94cuda3std3__48unexpectE,@object
	.size		_ZN34_INTERNAL_1ec726a6_4_k_cu_f853efa94cuda3std3__48unexpectE,(_ZN34_INTERNAL_1ec726a6_4_k_cu_f853efa96thrust24THRUST_300001_SM_1000_NS8cuda_cub3parE - _ZN34_INTERNAL_1ec726a6_4_k_cu_f853efa94cuda3std3__48unexpectE)
_ZN34_INTERNAL_1ec726a6_4_k_cu_f853efa94cuda3std3__48unexpectE:
	.zero		1
	.type		_ZN34_INTERNAL_1ec726a6_4_k_cu_f853efa96thrust24THRUST_300001_SM_1000_NS8cuda_cub3parE,@object
	.size		_ZN34_INTERNAL_1ec726a6_4_k_cu_f853efa96thrust24THRUST_300001_SM_1000_NS8cuda_cub3parE,(_ZN34_INTERNAL_1ec726a6_4_k_cu_f853efa96thrust24THRUST_300001_SM_1000_NS12placeholders2_4E - _ZN34_INTERNAL_1ec726a6_4_k_cu_f853efa96thrust24THRUST_300001_SM_1000_NS8cuda_cub3parE)
_ZN34_INTERNAL_1ec726a6_4_k_cu_f853efa96thrust24THRUST_300001_SM_1000_NS8cuda_cub3parE:
	.zero		1
	.type		_ZN34_INTERNAL_1ec726a6_4_k_cu_f853efa96thrust24THRUST_300001_SM_1000_NS12placeholders2_4E,@object
	.size		_ZN34_INTERNAL_1ec726a6_4_k_cu_f853efa96thrust24THRUST_300001_SM_1000_NS12placeholders2_4E,(_ZN34_INTERNAL_1ec726a6_4_k_cu_f853efa94cuda3std3__45__cpo4cendE - _ZN34_INTERNAL_1ec726a6_4_k_cu_f853efa96thrust24THRUST_300001_SM_1000_NS12placeholders2_4E)
_ZN34_INTERNAL_1ec726a6_4_k_cu_f853efa96thrust24THRUST_300001_SM_1000_NS12placeholders2_4E:
	.zero		1
	.type		_ZN34_INTERNAL_1ec726a6_4_k_cu_f853efa94cuda3std3__45__cpo4cendE,@object
	.size		_ZN34_INTERNAL_1ec726a6_4_k_cu_f853efa94cuda3std3__45__cpo4cendE,(_ZN34_INTERNAL_1ec726a6_4_k_cu_f853efa94cuda3std6ranges3__45__cpo4cendE - _ZN34_INTERNAL_1ec726a6_4_k_cu_f853efa94cuda3std3__45__cpo4cendE)
_ZN34_INTERNAL_1ec726a6_4_k_cu_f853efa94cuda3std3__45__cpo4cendE:
	.zero		1
	.type		_ZN34_INTERNAL_1ec726a6_4_k_cu_f853efa94cuda3std6ranges3__45__cpo4cendE,@object
	.size		_ZN34_INTERNAL_1ec726a6_4_k_cu_f853efa94cuda3std6ranges3__45__cpo4cendE,(_ZN34_INTERNAL_1ec726a6_4_k_cu_f853efa94cuda3std3__420unreachable_sentinelE - _ZN34_INTERNAL_1ec726a6_4_k_cu_f853efa94cuda3std6ranges3__45__cpo4cendE)
_ZN34_INTERNAL_1ec726a6_4_k_cu_f853efa94cuda3std6ranges3__45__cpo4cendE:
	.zero		1
	.type		_ZN34_INTERNAL_1ec726a6_4_k_cu_f853efa94cuda3std3__420unreachable_sentinelE,@object
	.size		_ZN34_INTERNAL_1ec726a6_4_k_cu_f853efa94cuda3std3__420unreachable_sentinelE,(_ZN34_INTERNAL_1ec726a6_4_k_cu_f853efa94cuda3std6ranges3__45__cpo5ssizeE - _ZN34_INTERNAL_1ec726a6_4_k_cu_f853efa94cuda3std3__420unreachable_sentinelE)
_ZN34_INTERNAL_1ec726a6_4_k_cu_f853efa94cuda3std3__420unreachable_sentinelE:
	.zero		1
	.type		_ZN34_INTERNAL_1ec726a6_4_k_cu_f853efa94cuda3std6ranges3__45__cpo5ssizeE,@object
	.size		_ZN34_INTERNAL_1ec726a6_4_k_cu_f853efa94cuda3std6ranges3__45__cpo5ssizeE,(_ZN34_INTERNAL_1ec726a6_4_k_cu_f853efa96thrust24THRUST_300001_SM_1000_NS12placeholders2_8E - _ZN34_INTERNAL_1ec726a6_4_k_cu_f853efa94cuda3std6ranges3__45__cpo5ssizeE)
_ZN34_INTERNAL_1ec726a6_4_k_cu_f853efa94cuda3std6ranges3__45__cpo5ssizeE:
	.zero		1
	.type		_ZN34_INTERNAL_1ec726a6_4_k_cu_f853efa96thrust24THRUST_300001_SM_1000_NS12placeholders2_8E,@object
	.size		_ZN34_INTERNAL_1ec726a6_4_k_cu_f853efa96thrust24THRUST_300001_SM_1000_NS12placeholders2_8E,(_ZN34_INTERNAL_1ec726a6_4_k_cu_f853efa94cuda3std3__45__cpo5crendE - _ZN34_INTERNAL_1ec726a6_4_k_cu_f853efa96thrust24THRUST_300001_SM_1000_NS12placeholders2_8E)
_ZN34_INTERNAL_1ec726a6_4_k_cu_f853efa96thrust24THRUST_300001_SM_1000_NS12placeholders2_8E:
	.zero		1
	.type		_ZN34_INTERNAL_1ec726a6_4_k_cu_f853efa94cuda3std3__45__cpo5crendE,@object
	.size		_ZN34_INTERNAL_1ec726a6_4_k_cu_f853efa94cuda3std3__45__cpo5crendE,(_ZN34_INTERNAL_1ec726a6_4_k_cu_f853efa94cuda3std6ranges3__45__cpo4prevE - _ZN34_INTERNAL_1ec726a6_4_k_cu_f853efa94cuda3std3__45__cpo5crendE)
_ZN34_INTERNAL_1ec726a6_4_k_cu_f853efa94cuda3std3__45__cpo5crendE:
	.zero		1
	.type		_ZN34_INTERNAL_1ec726a6_4_k_cu_f853efa94cuda3std6ranges3__45__cpo4prevE,@object
	.size		_ZN34_INTERNAL_1ec726a6_4_k_cu_f853efa94cuda3std6ranges3__45__cpo4prevE,(_ZN34_INTERNAL_1ec726a6_4_k_cu_f853efa94cuda3std6ranges3__45__cpo9iter_moveE - _ZN34_INTERNAL_1ec726a6_4_k_cu_f853efa94cuda3std6ranges3__45__cpo4prevE)
_ZN34_INTERNAL_1ec726a6_4_k_cu_f853efa94cuda3std6ranges3__45__cpo4prevE:
	.zero		1
	.type		_ZN34_INTERNAL_1ec726a6_4_k_cu_f853efa94cuda3std6ranges3__45__cpo9iter_moveE,@object
	.size		_ZN34_INTERNAL_1ec726a6_4_k_cu_f853efa94cuda3std6ranges3__45__cpo9iter_moveE,(_ZN34_INTERNAL_1ec726a6_4_k_cu_f853efa96thrust24THRUST_300001_SM_1000_NS6system6detail10sequential3seqE - _ZN34_INTERNAL_1ec726a6_4_k_cu_f853efa94cuda3std6ranges3__45__cpo9iter_moveE)
_ZN34_INTERNAL_1ec726a6_4_k_cu_f853efa94cuda3std6ranges3__45__cpo9iter_moveE:
	.zero		1
	.type		_ZN34_INTERNAL_1ec726a6_4_k_cu_f853efa96thrust24THRUST_300001_SM_1000_NS6system6detail10sequential3seqE,@object
	.size		_ZN34_INTERNAL_1ec726a6_4_k_cu_f853efa96thrust24THRUST_300001_SM_1000_NS6system6detail10sequential3seqE,(.L_31 - _ZN34_INTERNAL_1ec726a6_4_k_cu_f853efa96thrust24THRUST_300001_SM_1000_NS6system6detail10sequential3seqE)
_ZN34_INTERNAL_1ec726a6_4_k_cu_f853efa96thrust24THRUST_300001_SM_1000_NS6system6detail10sequential3seqE:
	.zero		1
.L_31:


//--------------------- .nv.constant0._ZN3cub18CUB_300001_SM_10006detail8for_each13static_kernelINS2_12policy_hub_t12policy_500_tEmN6thrust24THRUST_300001_SM_1000_NS8cuda_cub20__uninitialized_fill7functorINS7_10device_ptrIiEEiEEEEvT0_T1_ --------------------------
	.section	.nv.constant0._ZN3cub18CUB_300001_SM_10006detail8for_each13static_kernelINS2_12policy_hub_t12policy_500_tEmN6thrust24THRUST_300001_SM_1000_NS8cuda_cub20__uninitialized_fill7functorINS7_10device_ptrIiEEiEEEEvT0_T1_,"a",@progbits
	.sectionflags	@""
	.align	4
.nv.constant0._ZN3cub18CUB_300001_SM_10006detail8for_each13static_kernelINS2_12policy_hub_t12policy_500_tEmN6thrust24THRUST_300001_SM_1000_NS8cuda_cub20__uninitialized_fill7functorINS7_10device_ptrIiEEiEEEEvT0_T1_:
	.zero		920


//--------------------- .nv.constant0._ZN3cub18CUB_300001_SM_10006detail8for_each13static_kernelINS2_12policy_hub_t12policy_500_tEmN6thrust24THRUST_300001_SM_1000_NS8cuda_cub20__uninitialized_fill7functorINS7_10device_ptrIcEEcEEEEvT0_T1_ --------------------------
	.section	.nv.constant0._ZN3cub18CUB_300001_SM_10006detail8for_each13static_kernelINS2_12policy_hub_t12policy_500_tEmN6thrust24THRUST_300001_SM_1000_NS8cuda_cub20__uninitialized_fill7functorINS7_10device_ptrIcEEcEEEEvT0_T1_,"a",@progbits
	.sectionflags	@""
	.align	4
.nv.constant0._ZN3cub18CUB_300001_SM_10006detail8for_each13static_kernelINS2_12policy_hub_t12policy_500_tEmN6thrust24THRUST_300001_SM_1000_NS8cuda_cub20__uninitialized_fill7functorINS7_10device_ptrIcEEcEEEEvT0_T1_:
	.zero		920


//--------------------- .nv.constant0._ZN3cub18CUB_300001_SM_10006detail11EmptyKernelIvEEvv --------------------------
	.section	.nv.constant0._ZN3cub18CUB_300001_SM_10006detail11EmptyKernelIvEEvv,"a",@progbits
	.sectionflags	@""
	.align	4
.nv.constant0._ZN3cub18CUB_300001_SM_10006detail11EmptyKernelIvEEvv:
	.zero		896


//--------------------- .nv.constant0._Z16findSubstitutionPciPiiS_iS0_iS0_y --------------------------
	.section	.nv.constant0._Z16findSubstitutionPciPiiS_iS0_iS0_y,"a",@progbits
	.sectionflags	@""
	.align	4
.nv.constant0._Z16findSubstitutionPciPiiS_iS0_iS0_y:
	.zero		976


//--------------------- .nv.constant0._Z11multiplyBy2Pij --------------------------
	.section	.nv.constant0._Z11multiplyBy2Pij,"a",@progbits
	.sectionflags	@""
	.align	4
.nv.constant0._Z11multiplyBy2Pij:
	.zero		908


//--------------------- .nv.constant0._Z9addKernelPiPKiS1_ --------------------------
	.section	.nv.constant0._Z9addKernelPiPKiS1_,"a",@progbits
	.sectionflags	@""
	.align	4
.nv.constant0._Z9addKernelPiPKiS1_:
	.zero		920


//--------------------- SYMBOLS --------------------------

	.type		.nv.reservedSmem.offset0,@object
	.size		.nv.reservedSmem.offset0,0x4
	.type		malloc,@function
